//
// Generated by NVIDIA NVVM Compiler
//
// Compiler Build ID: CL-36424714
// Cuda compilation tools, release 13.0, V13.0.88
// Based on NVVM 20.0.0
//

.version 9.0
.target sm_100
.address_size 64

	// .globl	_Z20simple_conv2d_kernelPfS_S_S_iiiiiiii

.visible .entry _Z20simple_conv2d_kernelPfS_S_S_iiiiiiii(
	.param .u64 .ptr .align 1 _Z20simple_conv2d_kernelPfS_S_S_iiiiiiii_param_0,
	.param .u64 .ptr .align 1 _Z20simple_conv2d_kernelPfS_S_S_iiiiiiii_param_1,
	.param .u64 .ptr .align 1 _Z20simple_conv2d_kernelPfS_S_S_iiiiiiii_param_2,
	.param .u64 .ptr .align 1 _Z20simple_conv2d_kernelPfS_S_S_iiiiiiii_param_3,
	.param .u32 _Z20simple_conv2d_kernelPfS_S_S_iiiiiiii_param_4,
	.param .u32 _Z20simple_conv2d_kernelPfS_S_S_iiiiiiii_param_5,
	.param .u32 _Z20simple_conv2d_kernelPfS_S_S_iiiiiiii_param_6,
	.param .u32 _Z20simple_conv2d_kernelPfS_S_S_iiiiiiii_param_7,
	.param .u32 _Z20simple_conv2d_kernelPfS_S_S_iiiiiiii_param_8,
	.param .u32 _Z20simple_conv2d_kernelPfS_S_S_iiiiiiii_param_9,
	.param .u32 _Z20simple_conv2d_kernelPfS_S_S_iiiiiiii_param_10,
	.param .u32 _Z20simple_conv2d_kernelPfS_S_S_iiiiiiii_param_11
)
{
	.reg .pred 	%p<96>;
	.reg .b32 	%r<98>;
	.reg .b32 	%f<101>;
	.reg .b64 	%rd<30>;

	ld.param.u64 	%rd11, [_Z20simple_conv2d_kernelPfS_S_S_iiiiiiii_param_0];
	ld.param.u64 	%rd12, [_Z20simple_conv2d_kernelPfS_S_S_iiiiiiii_param_1];
	ld.param.u64 	%rd9, [_Z20simple_conv2d_kernelPfS_S_S_iiiiiiii_param_2];
	ld.param.u32 	%r40, [_Z20simple_conv2d_kernelPfS_S_S_iiiiiiii_param_4];
	ld.param.u32 	%r33, [_Z20simple_conv2d_kernelPfS_S_S_iiiiiiii_param_5];
	ld.param.u32 	%r34, [_Z20simple_conv2d_kernelPfS_S_S_iiiiiiii_param_6];
	ld.param.u32 	%r35, [_Z20simple_conv2d_kernelPfS_S_S_iiiiiiii_param_7];
	ld.param.u32 	%r36, [_Z20simple_conv2d_kernelPfS_S_S_iiiiiiii_param_8];
	ld.param.u32 	%r37, [_Z20simple_conv2d_kernelPfS_S_S_iiiiiiii_param_9];
	ld.param.u32 	%r38, [_Z20simple_conv2d_kernelPfS_S_S_iiiiiiii_param_10];
	ld.param.u32 	%r39, [_Z20simple_conv2d_kernelPfS_S_S_iiiiiiii_param_11];
	cvta.to.global.u64 	%rd1, %rd12;
	cvta.to.global.u64 	%rd2, %rd11;
	mov.u32 	%r41, %ctaid.x;
	mov.u32 	%r42, %ntid.x;
	mov.u32 	%r43, %tid.x;
	mad.lo.s32 	%r1, %r41, %r42, %r43;
	shl.b32 	%r44, %r39, 1;
	sub.s32 	%r45, %r35, %r37;
	add.s32 	%r46, %r45, %r44;
	div.s32 	%r47, %r46, %r38;
	add.s32 	%r2, %r47, 1;
	sub.s32 	%r48, %r36, %r37;
	add.s32 	%r49, %r48, %r44;
	div.s32 	%r50, %r49, %r38;
	add.s32 	%r3, %r50, 1;
	mul.lo.s32 	%r51, %r34, %r40;
	mad.lo.s32 	%r52, %r51, %r47, %r51;
	mad.lo.s32 	%r53, %r52, %r50, %r52;
	setp.ge.s32 	%p2, %r1, %r53;
	@%p2 bra 	$L__BB0_48;
	cvta.to.global.u64 	%rd13, %rd9;
	mul.lo.s32 	%r54, %r2, %r34;
	mul.lo.s32 	%r4, %r54, %r3;
	mul.lo.s32 	%r55, %r3, %r2;
	div.s32 	%r56, %r1, %r55;
	rem.s32 	%r5, %r56, %r34;
	div.s32 	%r57, %r1, %r3;
	rem.s32 	%r6, %r57, %r2;
	mul.wide.s32 	%rd14, %r5, 4;
	add.s64 	%rd15, %rd13, %rd14;
	ld.global.f32 	%f79, [%rd15];
	setp.lt.s32 	%p3, %r33, 1;
	@%p3 bra 	$L__BB0_47;
	setp.lt.s32 	%p4, %r37, 1;
	mul.lo.s32 	%r58, %r6, %r38;
	sub.s32 	%r7, %r58, %r39;
	rem.s32 	%r59, %r1, %r3;
	mul.lo.s32 	%r60, %r59, %r38;
	sub.s32 	%r8, %r60, %r39;
	div.s32 	%r9, %r1, %r4;
	@%p4 bra 	$L__BB0_47;
	and.b32  	%r10, %r37, 7;
	and.b32  	%r11, %r37, 2147483640;
	mul.lo.s32 	%r12, %r5, %r33;
	mul.lo.s32 	%r13, %r9, %r33;
	mov.b32 	%r92, 0;
$L__BB0_4:
	add.s32 	%r63, %r92, %r13;
	mul.lo.s32 	%r15, %r63, %r35;
	add.s32 	%r64, %r92, %r12;
	mul.lo.s32 	%r16, %r64, %r37;
	mov.b32 	%r93, 0;
$L__BB0_5:
	setp.lt.u32 	%p5, %r37, 8;
	add.s32 	%r66, %r93, %r7;
	setp.gt.s32 	%p6, %r66, -1;
	setp.lt.s32 	%p7, %r66, %r35;
	and.pred  	%p1, %p6, %p7;
	add.s32 	%r67, %r15, %r66;
	mul.lo.s32 	%r18, %r67, %r36;
	add.s32 	%r68, %r16, %r93;
	mul.lo.s32 	%r19, %r68, %r37;
	mov.b32 	%r96, 0;
	@%p5 bra 	$L__BB0_24;
	mov.b32 	%r94, 0;
$L__BB0_7:
	.pragma "nounroll";
	add.s32 	%r21, %r94, %r8;
	setp.gt.s32 	%p8, %r21, -1;
	setp.lt.s32 	%p9, %r21, %r36;
	and.pred  	%p10, %p8, %p9;
	and.pred  	%p12, %p1, %p10;
	add.s32 	%r70, %r21, %r18;
	mul.wide.s32 	%rd16, %r70, 4;
	add.s64 	%rd3, %rd2, %rd16;
	add.s32 	%r71, %r94, %r19;
	mul.wide.s32 	%rd17, %r71, 4;
	add.s64 	%rd4, %rd1, %rd17;
	not.pred 	%p13, %p12;
	@%p13 bra 	$L__BB0_9;
	ld.global.f32 	%f43, [%rd3];
	ld.global.f32 	%f44, [%rd4];
	fma.rn.f32 	%f79, %f43, %f44, %f79;
$L__BB0_9:
	add.s32 	%r72, %r21, 1;
	setp.gt.s32 	%p14, %r72, -1;
	setp.lt.s32 	%p15, %r72, %r36;
	and.pred  	%p16, %p14, %p15;
	and.pred  	%p17, %p1, %p16;
	not.pred 	%p18, %p17;
	@%p18 bra 	$L__BB0_11;
	ld.global.f32 	%f45, [%rd3+4];
	ld.global.f32 	%f46, [%rd4+4];
	fma.rn.f32 	%f79, %f45, %f46, %f79;
$L__BB0_11:
	add.s32 	%r73, %r21, 2;
	setp.gt.s32 	%p19, %r73, -1;
	setp.lt.s32 	%p20, %r73, %r36;
	and.pred  	%p21, %p19, %p20;
	and.pred  	%p22, %p1, %p21;
	not.pred 	%p23, %p22;
	@%p23 bra 	$L__BB0_13;
	ld.global.f32 	%f47, [%rd3+8];
	ld.global.f32 	%f48, [%rd4+8];
	fma.rn.f32 	%f79, %f47, %f48, %f79;
$L__BB0_13:
	add.s32 	%r74, %r21, 3;
	setp.gt.s32 	%p24, %r74, -1;
	setp.lt.s32 	%p25, %r74, %r36;
	and.pred  	%p26, %p24, %p25;
	and.pred  	%p27, %p1, %p26;
	not.pred 	%p28, %p27;
	@%p28 bra 	$L__BB0_15;
	ld.global.f32 	%f49, [%rd3+12];
	ld.global.f32 	%f50, [%rd4+12];
	fma.rn.f32 	%f79, %f49, %f50, %f79;
$L__BB0_15:
	add.s32 	%r75, %r21, 4;
	setp.gt.s32 	%p29, %r75, -1;
	setp.lt.s32 	%p30, %r75, %r36;
	and.pred  	%p31, %p29, %p30;
	and.pred  	%p32, %p1, %p31;
	not.pred 	%p33, %p32;
	@%p33 bra 	$L__BB0_17;
	ld.global.f32 	%f51, [%rd3+16];
	ld.global.f32 	%f52, [%rd4+16];
	fma.rn.f32 	%f79, %f51, %f52, %f79;
$L__BB0_17:
	add.s32 	%r76, %r21, 5;
	setp.gt.s32 	%p34, %r76, -1;
	setp.lt.s32 	%p35, %r76, %r36;
	and.pred  	%p36, %p34, %p35;
	and.pred  	%p37, %p1, %p36;
	not.pred 	%p38, %p37;
	@%p38 bra 	$L__BB0_19;
	ld.global.f32 	%f53, [%rd3+20];
	ld.global.f32 	%f54, [%rd4+20];
	fma.rn.f32 	%f79, %f53, %f54, %f79;
$L__BB0_19:
	add.s32 	%r77, %r21, 6;
	setp.gt.s32 	%p39, %r77, -1;
	setp.lt.s32 	%p40, %r77, %r36;
	and.pred  	%p41, %p39, %p40;
	and.pred  	%p42, %p1, %p41;
	not.pred 	%p43, %p42;
	@%p43 bra 	$L__BB0_21;
	ld.global.f32 	%f55, [%rd3+24];
	ld.global.f32 	%f56, [%rd4+24];
	fma.rn.f32 	%f79, %f55, %f56, %f79;
$L__BB0_21:
	add.s32 	%r78, %r21, 7;
	setp.gt.s32 	%p44, %r78, -1;
	setp.lt.s32 	%p45, %r78, %r36;
	and.pred  	%p46, %p44, %p45;
	and.pred  	%p47, %p1, %p46;
	not.pred 	%p48, %p47;
	@%p48 bra 	$L__BB0_23;
	ld.global.f32 	%f57, [%rd3+28];
	ld.global.f32 	%f58, [%rd4+28];
	fma.rn.f32 	%f79, %f57, %f58, %f79;
$L__BB0_23:
	add.s32 	%r94, %r94, 8;
	setp.ne.s32 	%p49, %r94, %r11;
	mov.u32 	%r96, %r11;
	@%p49 bra 	$L__BB0_7;
$L__BB0_24:
	setp.eq.s32 	%p50, %r10, 0;
	@%p50 bra 	$L__BB0_45;
	add.s32 	%r79, %r10, -1;
	setp.lt.u32 	%p51, %r79, 3;
	@%p51 bra 	$L__BB0_35;
	add.s32 	%r24, %r96, %r8;
	setp.gt.s32 	%p52, %r24, -1;
	setp.lt.s32 	%p53, %r24, %r36;
	and.pred  	%p54, %p52, %p53;
	and.pred  	%p56, %p1, %p54;
	add.s32 	%r80, %r24, %r18;
	mul.wide.s32 	%rd18, %r80, 4;
	add.s64 	%rd5, %rd2, %rd18;
	add.s32 	%r81, %r96, %r19;
	mul.wide.s32 	%rd19, %r81, 4;
	add.s64 	%rd6, %rd1, %rd19;
	not.pred 	%p57, %p56;
	@%p57 bra 	$L__BB0_28;
	ld.global.f32 	%f60, [%rd5];
	ld.global.f32 	%f61, [%rd6];
	fma.rn.f32 	%f79, %f60, %f61, %f79;
$L__BB0_28:
	add.s32 	%r82, %r24, 1;
	setp.gt.s32 	%p58, %r82, -1;
	setp.lt.s32 	%p59, %r82, %r36;
	and.pred  	%p60, %p58, %p59;
	and.pred  	%p61, %p1, %p60;
	not.pred 	%p62, %p61;
	@%p62 bra 	$L__BB0_30;
	ld.global.f32 	%f62, [%rd5+4];
	ld.global.f32 	%f63, [%rd6+4];
	fma.rn.f32 	%f79, %f62, %f63, %f79;
$L__BB0_30:
	add.s32 	%r83, %r24, 2;
	setp.gt.s32 	%p63, %r83, -1;
	setp.lt.s32 	%p64, %r83, %r36;
	and.pred  	%p65, %p63, %p64;
	and.pred  	%p66, %p1, %p65;
	not.pred 	%p67, %p66;
	@%p67 bra 	$L__BB0_32;
	ld.global.f32 	%f64, [%rd5+8];
	ld.global.f32 	%f65, [%rd6+8];
	fma.rn.f32 	%f79, %f64, %f65, %f79;
$L__BB0_32:
	add.s32 	%r84, %r24, 3;
	setp.gt.s32 	%p68, %r84, -1;
	setp.lt.s32 	%p69, %r84, %r36;
	and.pred  	%p70, %p68, %p69;
	and.pred  	%p71, %p1, %p70;
	not.pred 	%p72, %p71;
	@%p72 bra 	$L__BB0_34;
	ld.global.f32 	%f66, [%rd5+12];
	ld.global.f32 	%f67, [%rd6+12];
	fma.rn.f32 	%f79, %f66, %f67, %f79;
$L__BB0_34:
	add.s32 	%r96, %r96, 4;
$L__BB0_35:
	and.b32  	%r85, %r37, 3;
	setp.eq.s32 	%p73, %r85, 0;
	@%p73 bra 	$L__BB0_45;
	setp.eq.s32 	%p74, %r85, 1;
	@%p74 bra 	$L__BB0_42;
	add.s32 	%r27, %r96, %r8;
	setp.gt.s32 	%p75, %r27, -1;
	setp.lt.s32 	%p76, %r27, %r36;
	and.pred  	%p77, %p75, %p76;
	and.pred  	%p79, %p1, %p77;
	add.s32 	%r86, %r27, %r18;
	mul.wide.s32 	%rd20, %r86, 4;
	add.s64 	%rd7, %rd2, %rd20;
	add.s32 	%r87, %r96, %r19;
	mul.wide.s32 	%rd21, %r87, 4;
	add.s64 	%rd8, %rd1, %rd21;
	not.pred 	%p80, %p79;
	@%p80 bra 	$L__BB0_39;
	ld.global.f32 	%f69, [%rd7];
	ld.global.f32 	%f70, [%rd8];
	fma.rn.f32 	%f79, %f69, %f70, %f79;
$L__BB0_39:
	add.s32 	%r88, %r27, 1;
	setp.gt.s32 	%p81, %r88, -1;
	setp.lt.s32 	%p82, %r88, %r36;
	and.pred  	%p83, %p81, %p82;
	and.pred  	%p84, %p1, %p83;
	not.pred 	%p85, %p84;
	@%p85 bra 	$L__BB0_41;
	ld.global.f32 	%f71, [%rd7+4];
	ld.global.f32 	%f72, [%rd8+4];
	fma.rn.f32 	%f79, %f71, %f72, %f79;
$L__BB0_41:
	add.s32 	%r96, %r96, 2;
$L__BB0_42:
	and.b32  	%r89, %r37, 1;
	setp.eq.b32 	%p86, %r89, 1;
	not.pred 	%p87, %p86;
	@%p87 bra 	$L__BB0_45;
	add.s32 	%r30, %r96, %r8;
	setp.gt.s32 	%p88, %r30, -1;
	setp.lt.s32 	%p89, %r30, %r36;
	and.pred  	%p90, %p88, %p89;
	and.pred  	%p92, %p1, %p90;
	not.pred 	%p93, %p92;
	@%p93 bra 	$L__BB0_45;
	add.s32 	%r90, %r30, %r18;
	add.s32 	%r91, %r96, %r19;
	mul.wide.s32 	%rd22, %r90, 4;
	add.s64 	%rd23, %rd2, %rd22;
	ld.global.f32 	%f73, [%rd23];
	mul.wide.s32 	%rd24, %r91, 4;
	add.s64 	%rd25, %rd1, %rd24;
	ld.global.f32 	%f74, [%rd25];
	fma.rn.f32 	%f79, %f73, %f74, %f79;
$L__BB0_45:
	add.s32 	%r93, %r93, 1;
	setp.ne.s32 	%p94, %r93, %r37;
	@%p94 bra 	$L__BB0_5;
	add.s32 	%r92, %r92, 1;
	setp.ne.s32 	%p95, %r92, %r33;
	@%p95 bra 	$L__BB0_4;
$L__BB0_47:
	ld.param.u64 	%rd29, [_Z20simple_conv2d_kernelPfS_S_S_iiiiiiii_param_3];
	max.f32 	%f75, %f79, 0f00000000;
	cvta.to.global.u64 	%rd26, %rd29;
	mul.wide.s32 	%rd27, %r1, 4;
	add.s64 	%rd28, %rd26, %rd27;
	st.global.f32 	[%rd28], %f75;
$L__BB0_48:
	ret;

}
	// .globl	_Z21simple_maxpool_kernelPfS_iiiiii
.visible .entry _Z21simple_maxpool_kernelPfS_iiiiii(
	.param .u64 .ptr .align 1 _Z21simple_maxpool_kernelPfS_iiiiii_param_0,
	.param .u64 .ptr .align 1 _Z21simple_maxpool_kernelPfS_iiiiii_param_1,
	.param .u32 _Z21simple_maxpool_kernelPfS_iiiiii_param_2,
	.param .u32 _Z21simple_maxpool_kernelPfS_iiiiii_param_3,
	.param .u32 _Z21simple_maxpool_kernelPfS_iiiiii_param_4,
	.param .u32 _Z21simple_maxpool_kernelPfS_iiiiii_param_5,
	.param .u32 _Z21simple_maxpool_kernelPfS_iiiiii_param_6,
	.param .u32 _Z21simple_maxpool_kernelPfS_iiiiii_param_7
)
{
	.reg .pred 	%p<13>;
	.reg .b32 	%r<64>;
	.reg .b32 	%f<88>;
	.reg .b64 	%rd<16>;

	ld.param.u64 	%rd5, [_Z21simple_maxpool_kernelPfS_iiiiii_param_0];
	ld.param.u64 	%rd4, [_Z21simple_maxpool_kernelPfS_iiiiii_param_1];
	ld.param.u32 	%r33, [_Z21simple_maxpool_kernelPfS_iiiiii_param_2];
	ld.param.u32 	%r28, [_Z21simple_maxpool_kernelPfS_iiiiii_param_3];
	ld.param.u32 	%r29, [_Z21simple_maxpool_kernelPfS_iiiiii_param_4];
	ld.param.u32 	%r30, [_Z21simple_maxpool_kernelPfS_iiiiii_param_5];
	ld.param.u32 	%r31, [_Z21simple_maxpool_kernelPfS_iiiiii_param_6];
	ld.param.u32 	%r32, [_Z21simple_maxpool_kernelPfS_iiiiii_param_7];
	cvta.to.global.u64 	%rd1, %rd5;
	mov.u32 	%r34, %ctaid.x;
	mov.u32 	%r35, %ntid.x;
	mov.u32 	%r36, %tid.x;
	mad.lo.s32 	%r1, %r34, %r35, %r36;
	sub.s32 	%r37, %r29, %r31;
	div.s32 	%r38, %r37, %r32;
	add.s32 	%r2, %r38, 1;
	sub.s32 	%r39, %r30, %r31;
	div.s32 	%r40, %r39, %r32;
	add.s32 	%r3, %r40, 1;
	mul.lo.s32 	%r41, %r28, %r33;
	mad.lo.s32 	%r42, %r41, %r38, %r41;
	mad.lo.s32 	%r43, %r42, %r40, %r42;
	setp.ge.s32 	%p1, %r1, %r43;
	@%p1 bra 	$L__BB1_18;
	mul.lo.s32 	%r44, %r2, %r28;
	mul.lo.s32 	%r4, %r44, %r3;
	mul.lo.s32 	%r45, %r3, %r2;
	div.s32 	%r5, %r1, %r45;
	div.s32 	%r46, %r1, %r3;
	rem.s32 	%r6, %r46, %r2;
	setp.lt.s32 	%p2, %r31, 1;
	mov.f32 	%f86, 0fFF800000;
	@%p2 bra 	$L__BB1_17;
	rem.s32 	%r48, %r1, %r3;
	mul.lo.s32 	%r7, %r48, %r32;
	div.s32 	%r49, %r1, %r4;
	rem.s32 	%r50, %r5, %r28;
	mad.lo.s32 	%r51, %r49, %r28, %r50;
	mul.lo.s32 	%r52, %r51, %r29;
	mad.lo.s32 	%r8, %r6, %r32, %r52;
	and.b32  	%r9, %r31, 15;
	add.s32 	%r10, %r9, -1;
	and.b32  	%r11, %r31, 7;
	add.s32 	%r12, %r11, -1;
	and.b32  	%r13, %r31, 2147483632;
	and.b32  	%r14, %r31, 3;
	neg.s32 	%r15, %r13;
	add.s64 	%rd2, %rd1, 32;
	mov.f32 	%f86, 0fFF800000;
	mov.b32 	%r58, 0;
$L__BB1_3:
	setp.lt.u32 	%p3, %r31, 16;
	add.s32 	%r54, %r58, %r8;
	mad.lo.s32 	%r17, %r54, %r30, %r7;
	mov.b32 	%r62, 0;
	@%p3 bra 	$L__BB1_6;
	mov.u32 	%r59, %r17;
	mov.u32 	%r60, %r15;
$L__BB1_5:
	.pragma "nounroll";
	mul.wide.s32 	%rd6, %r59, 4;
	add.s64 	%rd7, %rd2, %rd6;
	ld.global.f32 	%f20, [%rd7+-32];
	max.f32 	%f21, %f86, %f20;
	ld.global.f32 	%f22, [%rd7+-28];
	max.f32 	%f23, %f21, %f22;
	ld.global.f32 	%f24, [%rd7+-24];
	max.f32 	%f25, %f23, %f24;
	ld.global.f32 	%f26, [%rd7+-20];
	max.f32 	%f27, %f25, %f26;
	ld.global.f32 	%f28, [%rd7+-16];
	max.f32 	%f29, %f27, %f28;
	ld.global.f32 	%f30, [%rd7+-12];
	max.f32 	%f31, %f29, %f30;
	ld.global.f32 	%f32, [%rd7+-8];
	max.f32 	%f33, %f31, %f32;
	ld.global.f32 	%f34, [%rd7+-4];
	max.f32 	%f35, %f33, %f34;
	ld.global.f32 	%f36, [%rd7];
	max.f32 	%f37, %f35, %f36;
	ld.global.f32 	%f38, [%rd7+4];
	max.f32 	%f39, %f37, %f38;
	ld.global.f32 	%f40, [%rd7+8];
	max.f32 	%f41, %f39, %f40;
	ld.global.f32 	%f42, [%rd7+12];
	max.f32 	%f43, %f41, %f42;
	ld.global.f32 	%f44, [%rd7+16];
	max.f32 	%f45, %f43, %f44;
	ld.global.f32 	%f46, [%rd7+20];
	max.f32 	%f47, %f45, %f46;
	ld.global.f32 	%f48, [%rd7+24];
	max.f32 	%f49, %f47, %f48;
	ld.global.f32 	%f50, [%rd7+28];
	max.f32 	%f86, %f49, %f50;
	add.s32 	%r60, %r60, 16;
	add.s32 	%r59, %r59, 16;
	setp.ne.s32 	%p4, %r60, 0;
	mov.u32 	%r62, %r13;
	@%p4 bra 	$L__BB1_5;
$L__BB1_6:
	setp.eq.s32 	%p5, %r9, 0;
	@%p5 bra 	$L__BB1_16;
	setp.lt.u32 	%p6, %r10, 7;
	@%p6 bra 	$L__BB1_9;
	add.s32 	%r55, %r17, %r62;
	mul.wide.s32 	%rd8, %r55, 4;
	add.s64 	%rd9, %rd1, %rd8;
	ld.global.f32 	%f52, [%rd9];
	max.f32 	%f53, %f86, %f52;
	ld.global.f32 	%f54, [%rd9+4];
	max.f32 	%f55, %f53, %f54;
	ld.global.f32 	%f56, [%rd9+8];
	max.f32 	%f57, %f55, %f56;
	ld.global.f32 	%f58, [%rd9+12];
	max.f32 	%f59, %f57, %f58;
	ld.global.f32 	%f60, [%rd9+16];
	max.f32 	%f61, %f59, %f60;
	ld.global.f32 	%f62, [%rd9+20];
	max.f32 	%f63, %f61, %f62;
	ld.global.f32 	%f64, [%rd9+24];
	max.f32 	%f65, %f63, %f64;
	ld.global.f32 	%f66, [%rd9+28];
	max.f32 	%f86, %f65, %f66;
	add.s32 	%r62, %r62, 8;
$L__BB1_9:
	setp.eq.s32 	%p7, %r11, 0;
	@%p7 bra 	$L__BB1_16;
	setp.lt.u32 	%p8, %r12, 3;
	@%p8 bra 	$L__BB1_12;
	add.s32 	%r56, %r17, %r62;
	mul.wide.s32 	%rd10, %r56, 4;
	add.s64 	%rd11, %rd1, %rd10;
	ld.global.f32 	%f68, [%rd11];
	max.f32 	%f69, %f86, %f68;
	ld.global.f32 	%f70, [%rd11+4];
	max.f32 	%f71, %f69, %f70;
	ld.global.f32 	%f72, [%rd11+8];
	max.f32 	%f73, %f71, %f72;
	ld.global.f32 	%f74, [%rd11+12];
	max.f32 	%f86, %f73, %f74;
	add.s32 	%r62, %r62, 4;
$L__BB1_12:
	setp.eq.s32 	%p9, %r14, 0;
	@%p9 bra 	$L__BB1_16;
	setp.eq.s32 	%p10, %r14, 1;
	add.s32 	%r57, %r17, %r62;
	mul.wide.s32 	%rd12, %r57, 4;
	add.s64 	%rd3, %rd1, %rd12;
	ld.global.f32 	%f75, [%rd3];
	max.f32 	%f86, %f86, %f75;
	@%p10 bra 	$L__BB1_16;
	setp.eq.s32 	%p11, %r14, 2;
	ld.global.f32 	%f76, [%rd3+4];
	max.f32 	%f86, %f86, %f76;
	@%p11 bra 	$L__BB1_16;
	ld.global.f32 	%f77, [%rd3+8];
	max.f32 	%f86, %f86, %f77;
$L__BB1_16:
	add.s32 	%r58, %r58, 1;
	setp.ne.s32 	%p12, %r58, %r31;
	@%p12 bra 	$L__BB1_3;
$L__BB1_17:
	cvta.to.global.u64 	%rd13, %rd4;
	mul.wide.s32 	%rd14, %r1, 4;
	add.s64 	%rd15, %rd13, %rd14;
	st.global.f32 	[%rd15], %f86;
$L__BB1_18:
	ret;

}
	// .globl	_Z11relu_kernelPfS_i
.visible .entry _Z11relu_kernelPfS_i(
	.param .u64 .ptr .align 1 _Z11relu_kernelPfS_i_param_0,
	.param .u64 .ptr .align 1 _Z11relu_kernelPfS_i_param_1,
	.param .u32 _Z11relu_kernelPfS_i_param_2
)
{
	.reg .pred 	%p<2>;
	.reg .b32 	%r<6>;
	.reg .b32 	%f<3>;
	.reg .b64 	%rd<8>;

	ld.param.u64 	%rd1, [_Z11relu_kernelPfS_i_param_0];
	ld.param.u64 	%rd2, [_Z11relu_kernelPfS_i_param_1];
	ld.param.u32 	%r2, [_Z11relu_kernelPfS_i_param_2];
	mov.u32 	%r3, %ctaid.x;
	mov.u32 	%r4, %ntid.x;
	mov.u32 	%r5, %tid.x;
	mad.lo.s32 	%r1, %r3, %r4, %r5;
	setp.ge.s32 	%p1, %r1, %r2;
	@%p1 bra 	$L__BB2_2;
	cvta.to.global.u64 	%rd3, %rd1;
	cvta.to.global.u64 	%rd4, %rd2;
	mul.wide.s32 	%rd5, %r1, 4;
	add.s64 	%rd6, %rd3, %rd5;
	ld.global.f32 	%f1, [%rd6];
	max.f32 	%f2, %f1, 0f00000000;
	add.s64 	%rd7, %rd4, %rd5;
	st.global.f32 	[%rd7], %f2;
$L__BB2_2:
	ret;

}
	// .globl	_Z14dropout_kernelPfS_iy
.visible .entry _Z14dropout_kernelPfS_iy(
	.param .u64 .ptr .align 1 _Z14dropout_kernelPfS_iy_param_0,
	.param .u64 .ptr .align 1 _Z14dropout_kernelPfS_iy_param_1,
	.param .u32 _Z14dropout_kernelPfS_iy_param_2,
	.param .u64 _Z14dropout_kernelPfS_iy_param_3
)
{
	.reg .pred 	%p<3>;
	.reg .b32 	%r<10>;
	.reg .b32 	%f<3>;
	.reg .b64 	%rd<11>;

	ld.param.u64 	%rd2, [_Z14dropout_kernelPfS_iy_param_0];
	ld.param.u64 	%rd4, [_Z14dropout_kernelPfS_iy_param_1];
	ld.param.u32 	%r2, [_Z14dropout_kernelPfS_iy_param_2];
	ld.param.u64 	%rd3, [_Z14dropout_kernelPfS_iy_param_3];
	cvta.to.global.u64 	%rd1, %rd4;
	mov.u32 	%r3, %ctaid.x;
	mov.u32 	%r4, %ntid.x;
	mov.u32 	%r5, %tid.x;
	mad.lo.s32 	%r1, %r3, %r4, %r5;
	setp.ge.s32 	%p1, %r1, %r2;
	@%p1 bra 	$L__BB3_4;
	cvt.u32.u64 	%r6, %rd3;
	add.s32 	%r7, %r1, %r6;
	and.b32  	%r8, %r7, 1;
	setp.eq.b32 	%p2, %r8, 1;
	@%p2 bra 	$L__BB3_3;
	cvta.to.global.u64 	%rd7, %rd2;
	mul.wide.s32 	%rd8, %r1, 4;
	add.s64 	%rd9, %rd7, %rd8;
	ld.global.f32 	%f1, [%rd9];
	add.f32 	%f2, %f1, %f1;
	add.s64 	%rd10, %rd1, %rd8;
	st.global.f32 	[%rd10], %f2;
	bra.uni 	$L__BB3_4;
$L__BB3_3:
	mul.wide.s32 	%rd5, %r1, 4;
	add.s64 	%rd6, %rd1, %rd5;
	mov.b32 	%r9, 0;
	st.global.u32 	[%rd6], %r9;
$L__BB3_4:
	ret;

}
	// .globl	_Z25cross_entropy_loss_kernelPfPiS_S_ii
.visible .entry _Z25cross_entropy_loss_kernelPfPiS_S_ii(
	.param .u64 .ptr .align 1 _Z25cross_entropy_loss_kernelPfPiS_S_ii_param_0,
	.param .u64 .ptr .align 1 _Z25cross_entropy_loss_kernelPfPiS_S_ii_param_1,
	.param .u64 .ptr .align 1 _Z25cross_entropy_loss_kernelPfPiS_S_ii_param_2,
	.param .u64 .ptr .align 1 _Z25cross_entropy_loss_kernelPfPiS_S_ii_param_3,
	.param .u32 _Z25cross_entropy_loss_kernelPfPiS_S_ii_param_4,
	.param .u32 _Z25cross_entropy_loss_kernelPfPiS_S_ii_param_5
)
{
	.reg .pred 	%p<37>;
	.reg .b32 	%r<131>;
	.reg .b32 	%f<437>;
	.reg .b64 	%rd<58>;

	ld.param.u64 	%rd15, [_Z25cross_entropy_loss_kernelPfPiS_S_ii_param_0];
	ld.param.u64 	%rd16, [_Z25cross_entropy_loss_kernelPfPiS_S_ii_param_1];
	ld.param.u64 	%rd17, [_Z25cross_entropy_loss_kernelPfPiS_S_ii_param_2];
	ld.param.u64 	%rd18, [_Z25cross_entropy_loss_kernelPfPiS_S_ii_param_3];
	ld.param.u32 	%r47, [_Z25cross_entropy_loss_kernelPfPiS_S_ii_param_4];
	ld.param.u32 	%r48, [_Z25cross_entropy_loss_kernelPfPiS_S_ii_param_5];
	cvta.to.global.u64 	%rd1, %rd18;
	mov.u32 	%r49, %ctaid.x;
	mov.u32 	%r50, %ntid.x;
	mov.u32 	%r51, %tid.x;
	mad.lo.s32 	%r1, %r49, %r50, %r51;
	setp.ge.s32 	%p1, %r1, %r47;
	@%p1 bra 	$L__BB4_36;
	cvta.to.global.u64 	%rd2, %rd15;
	cvta.to.global.u64 	%rd19, %rd16;
	mul.wide.s32 	%rd20, %r1, 4;
	add.s64 	%rd21, %rd19, %rd20;
	ld.global.u32 	%r2, [%rd21];
	mul.lo.s32 	%r3, %r48, %r1;
	mul.wide.s32 	%rd22, %r3, 4;
	add.s64 	%rd3, %rd2, %rd22;
	ld.global.f32 	%f427, [%rd3];
	setp.lt.s32 	%p2, %r48, 2;
	@%p2 bra 	$L__BB4_15;
	add.s32 	%r4, %r48, -1;
	add.s32 	%r53, %r48, -2;
	and.b32  	%r5, %r4, 15;
	setp.lt.u32 	%p3, %r53, 15;
	mov.b32 	%r116, 1;
	@%p3 bra 	$L__BB4_6;
	and.b32  	%r55, %r4, -16;
	neg.s32 	%r121, %r55;
	add.s64 	%rd24, %rd22, %rd2;
	add.s64 	%rd55, %rd24, 32;
	mov.b32 	%r120, 0;
$L__BB4_4:
	.pragma "nounroll";
	ld.global.f32 	%f29, [%rd55+-28];
	max.f32 	%f30, %f427, %f29;
	ld.global.f32 	%f31, [%rd55+-24];
	max.f32 	%f32, %f30, %f31;
	ld.global.f32 	%f33, [%rd55+-20];
	max.f32 	%f34, %f32, %f33;
	ld.global.f32 	%f35, [%rd55+-16];
	max.f32 	%f36, %f34, %f35;
	ld.global.f32 	%f37, [%rd55+-12];
	max.f32 	%f38, %f36, %f37;
	ld.global.f32 	%f39, [%rd55+-8];
	max.f32 	%f40, %f38, %f39;
	ld.global.f32 	%f41, [%rd55+-4];
	max.f32 	%f42, %f40, %f41;
	ld.global.f32 	%f43, [%rd55];
	max.f32 	%f44, %f42, %f43;
	ld.global.f32 	%f45, [%rd55+4];
	max.f32 	%f46, %f44, %f45;
	ld.global.f32 	%f47, [%rd55+8];
	max.f32 	%f48, %f46, %f47;
	ld.global.f32 	%f49, [%rd55+12];
	max.f32 	%f50, %f48, %f49;
	ld.global.f32 	%f51, [%rd55+16];
	max.f32 	%f52, %f50, %f51;
	ld.global.f32 	%f53, [%rd55+20];
	max.f32 	%f54, %f52, %f53;
	ld.global.f32 	%f55, [%rd55+24];
	max.f32 	%f56, %f54, %f55;
	ld.global.f32 	%f57, [%rd55+28];
	max.f32 	%f58, %f56, %f57;
	ld.global.f32 	%f59, [%rd55+32];
	max.f32 	%f427, %f58, %f59;
	add.s32 	%r121, %r121, 16;
	add.s32 	%r120, %r120, 16;
	add.s64 	%rd55, %rd55, 64;
	setp.eq.s32 	%p4, %r121, 0;
	@%p4 bra 	$L__BB4_5;
	bra.uni 	$L__BB4_4;
$L__BB4_5:
	add.s32 	%r116, %r120, 1;
$L__BB4_6:
	setp.eq.s32 	%p5, %r5, 0;
	@%p5 bra 	$L__BB4_15;
	and.b32  	%r9, %r4, 7;
	setp.lt.u32 	%p6, %r5, 8;
	@%p6 bra 	$L__BB4_9;
	mul.wide.s32 	%rd25, %r116, 4;
	add.s64 	%rd26, %rd3, %rd25;
	ld.global.f32 	%f61, [%rd26];
	max.f32 	%f62, %f427, %f61;
	ld.global.f32 	%f63, [%rd26+4];
	max.f32 	%f64, %f62, %f63;
	ld.global.f32 	%f65, [%rd26+8];
	max.f32 	%f66, %f64, %f65;
	ld.global.f32 	%f67, [%rd26+12];
	max.f32 	%f68, %f66, %f67;
	ld.global.f32 	%f69, [%rd26+16];
	max.f32 	%f70, %f68, %f69;
	ld.global.f32 	%f71, [%rd26+20];
	max.f32 	%f72, %f70, %f71;
	ld.global.f32 	%f73, [%rd26+24];
	max.f32 	%f74, %f72, %f73;
	ld.global.f32 	%f75, [%rd26+28];
	max.f32 	%f427, %f74, %f75;
	add.s32 	%r116, %r116, 8;
$L__BB4_9:
	setp.eq.s32 	%p7, %r9, 0;
	@%p7 bra 	$L__BB4_15;
	and.b32  	%r12, %r4, 3;
	setp.lt.u32 	%p8, %r9, 4;
	@%p8 bra 	$L__BB4_12;
	mul.wide.s32 	%rd27, %r116, 4;
	add.s64 	%rd28, %rd3, %rd27;
	ld.global.f32 	%f77, [%rd28];
	max.f32 	%f78, %f427, %f77;
	ld.global.f32 	%f79, [%rd28+4];
	max.f32 	%f80, %f78, %f79;
	ld.global.f32 	%f81, [%rd28+8];
	max.f32 	%f82, %f80, %f81;
	ld.global.f32 	%f83, [%rd28+12];
	max.f32 	%f427, %f82, %f83;
	add.s32 	%r116, %r116, 4;
$L__BB4_12:
	setp.eq.s32 	%p9, %r12, 0;
	@%p9 bra 	$L__BB4_15;
	neg.s32 	%r118, %r12;
$L__BB4_14:
	.pragma "nounroll";
	mul.wide.s32 	%rd30, %r116, 4;
	add.s64 	%rd31, %rd3, %rd30;
	ld.global.f32 	%f84, [%rd31];
	max.f32 	%f427, %f427, %f84;
	add.s32 	%r116, %r116, 1;
	add.s32 	%r118, %r118, 1;
	setp.ne.s32 	%p10, %r118, 0;
	@%p10 bra 	$L__BB4_14;
$L__BB4_15:
	setp.lt.s32 	%p11, %r48, 1;
	mov.f32 	%f436, 0f00000000;
	@%p11 bra 	$L__BB4_27;
	and.b32  	%r20, %r48, 7;
	setp.lt.u32 	%p12, %r48, 8;
	mov.f32 	%f436, 0f00000000;
	mov.b32 	%r123, 0;
	@%p12 bra 	$L__BB4_19;
	and.b32  	%r123, %r48, 2147483640;
	neg.s32 	%r122, %r123;
	add.s64 	%rd33, %rd22, %rd2;
	add.s64 	%rd56, %rd33, 16;
	mov.f32 	%f436, 0f00000000;
$L__BB4_18:
	.pragma "nounroll";
	ld.global.f32 	%f89, [%rd56+-16];
	sub.f32 	%f90, %f89, %f427;
	fma.rn.f32 	%f91, %f90, 0f3BBB989D, 0f3F000000;
	cvt.sat.f32.f32 	%f92, %f91;
	mov.f32 	%f93, 0f4B400001;
	mov.f32 	%f94, 0f437C0000;
	fma.rm.f32 	%f95, %f92, %f94, %f93;
	add.f32 	%f96, %f95, 0fCB40007F;
	neg.f32 	%f97, %f96;
	fma.rn.f32 	%f98, %f90, 0f3FB8AA3B, %f97;
	fma.rn.f32 	%f99, %f90, 0f32A57060, %f98;
	mov.b32 	%r57, %f95;
	shl.b32 	%r58, %r57, 23;
	mov.b32 	%f100, %r58;
	ex2.approx.ftz.f32 	%f101, %f99;
	fma.rn.f32 	%f102, %f101, %f100, %f436;
	ld.global.f32 	%f103, [%rd56+-12];
	sub.f32 	%f104, %f103, %f427;
	fma.rn.f32 	%f105, %f104, 0f3BBB989D, 0f3F000000;
	cvt.sat.f32.f32 	%f106, %f105;
	fma.rm.f32 	%f107, %f106, %f94, %f93;
	add.f32 	%f108, %f107, 0fCB40007F;
	neg.f32 	%f109, %f108;
	fma.rn.f32 	%f110, %f104, 0f3FB8AA3B, %f109;
	fma.rn.f32 	%f111, %f104, 0f32A57060, %f110;
	mov.b32 	%r59, %f107;
	shl.b32 	%r60, %r59, 23;
	mov.b32 	%f112, %r60;
	ex2.approx.ftz.f32 	%f113, %f111;
	fma.rn.f32 	%f114, %f113, %f112, %f102;
	ld.global.f32 	%f115, [%rd56+-8];
	sub.f32 	%f116, %f115, %f427;
	fma.rn.f32 	%f117, %f116, 0f3BBB989D, 0f3F000000;
	cvt.sat.f32.f32 	%f118, %f117;
	fma.rm.f32 	%f119, %f118, %f94, %f93;
	add.f32 	%f120, %f119, 0fCB40007F;
	neg.f32 	%f121, %f120;
	fma.rn.f32 	%f122, %f116, 0f3FB8AA3B, %f121;
	fma.rn.f32 	%f123, %f116, 0f32A57060, %f122;
	mov.b32 	%r61, %f119;
	shl.b32 	%r62, %r61, 23;
	mov.b32 	%f124, %r62;
	ex2.approx.ftz.f32 	%f125, %f123;
	fma.rn.f32 	%f126, %f125, %f124, %f114;
	ld.global.f32 	%f127, [%rd56+-4];
	sub.f32 	%f128, %f127, %f427;
	fma.rn.f32 	%f129, %f128, 0f3BBB989D, 0f3F000000;
	cvt.sat.f32.f32 	%f130, %f129;
	fma.rm.f32 	%f131, %f130, %f94, %f93;
	add.f32 	%f132, %f131, 0fCB40007F;
	neg.f32 	%f133, %f132;
	fma.rn.f32 	%f134, %f128, 0f3FB8AA3B, %f133;
	fma.rn.f32 	%f135, %f128, 0f32A57060, %f134;
	mov.b32 	%r63, %f131;
	shl.b32 	%r64, %r63, 23;
	mov.b32 	%f136, %r64;
	ex2.approx.ftz.f32 	%f137, %f135;
	fma.rn.f32 	%f138, %f137, %f136, %f126;
	ld.global.f32 	%f139, [%rd56];
	sub.f32 	%f140, %f139, %f427;
	fma.rn.f32 	%f141, %f140, 0f3BBB989D, 0f3F000000;
	cvt.sat.f32.f32 	%f142, %f141;
	fma.rm.f32 	%f143, %f142, %f94, %f93;
	add.f32 	%f144, %f143, 0fCB40007F;
	neg.f32 	%f145, %f144;
	fma.rn.f32 	%f146, %f140, 0f3FB8AA3B, %f145;
	fma.rn.f32 	%f147, %f140, 0f32A57060, %f146;
	mov.b32 	%r65, %f143;
	shl.b32 	%r66, %r65, 23;
	mov.b32 	%f148, %r66;
	ex2.approx.ftz.f32 	%f149, %f147;
	fma.rn.f32 	%f150, %f149, %f148, %f138;
	ld.global.f32 	%f151, [%rd56+4];
	sub.f32 	%f152, %f151, %f427;
	fma.rn.f32 	%f153, %f152, 0f3BBB989D, 0f3F000000;
	cvt.sat.f32.f32 	%f154, %f153;
	fma.rm.f32 	%f155, %f154, %f94, %f93;
	add.f32 	%f156, %f155, 0fCB40007F;
	neg.f32 	%f157, %f156;
	fma.rn.f32 	%f158, %f152, 0f3FB8AA3B, %f157;
	fma.rn.f32 	%f159, %f152, 0f32A57060, %f158;
	mov.b32 	%r67, %f155;
	shl.b32 	%r68, %r67, 23;
	mov.b32 	%f160, %r68;
	ex2.approx.ftz.f32 	%f161, %f159;
	fma.rn.f32 	%f162, %f161, %f160, %f150;
	ld.global.f32 	%f163, [%rd56+8];
	sub.f32 	%f164, %f163, %f427;
	fma.rn.f32 	%f165, %f164, 0f3BBB989D, 0f3F000000;
	cvt.sat.f32.f32 	%f166, %f165;
	fma.rm.f32 	%f167, %f166, %f94, %f93;
	add.f32 	%f168, %f167, 0fCB40007F;
	neg.f32 	%f169, %f168;
	fma.rn.f32 	%f170, %f164, 0f3FB8AA3B, %f169;
	fma.rn.f32 	%f171, %f164, 0f32A57060, %f170;
	mov.b32 	%r69, %f167;
	shl.b32 	%r70, %r69, 23;
	mov.b32 	%f172, %r70;
	ex2.approx.ftz.f32 	%f173, %f171;
	fma.rn.f32 	%f174, %f173, %f172, %f162;
	ld.global.f32 	%f175, [%rd56+12];
	sub.f32 	%f176, %f175, %f427;
	fma.rn.f32 	%f177, %f176, 0f3BBB989D, 0f3F000000;
	cvt.sat.f32.f32 	%f178, %f177;
	fma.rm.f32 	%f179, %f178, %f94, %f93;
	add.f32 	%f180, %f179, 0fCB40007F;
	neg.f32 	%f181, %f180;
	fma.rn.f32 	%f182, %f176, 0f3FB8AA3B, %f181;
	fma.rn.f32 	%f183, %f176, 0f32A57060, %f182;
	mov.b32 	%r71, %f179;
	shl.b32 	%r72, %r71, 23;
	mov.b32 	%f184, %r72;
	ex2.approx.ftz.f32 	%f185, %f183;
	fma.rn.f32 	%f436, %f185, %f184, %f174;
	add.s32 	%r122, %r122, 8;
	add.s64 	%rd56, %rd56, 32;
	setp.ne.s32 	%p13, %r122, 0;
	@%p13 bra 	$L__BB4_18;
$L__BB4_19:
	setp.eq.s32 	%p14, %r20, 0;
	@%p14 bra 	$L__BB4_27;
	and.b32  	%r30, %r48, 3;
	setp.lt.u32 	%p15, %r20, 4;
	@%p15 bra 	$L__BB4_22;
	mul.wide.u32 	%rd34, %r123, 4;
	add.s64 	%rd35, %rd3, %rd34;
	ld.global.f32 	%f187, [%rd35];
	sub.f32 	%f188, %f187, %f427;
	fma.rn.f32 	%f189, %f188, 0f3BBB989D, 0f3F000000;
	cvt.sat.f32.f32 	%f190, %f189;
	mov.f32 	%f191, 0f4B400001;
	mov.f32 	%f192, 0f437C0000;
	fma.rm.f32 	%f193, %f190, %f192, %f191;
	add.f32 	%f194, %f193, 0fCB40007F;
	neg.f32 	%f195, %f194;
	fma.rn.f32 	%f196, %f188, 0f3FB8AA3B, %f195;
	fma.rn.f32 	%f197, %f188, 0f32A57060, %f196;
	mov.b32 	%r73, %f193;
	shl.b32 	%r74, %r73, 23;
	mov.b32 	%f198, %r74;
	ex2.approx.ftz.f32 	%f199, %f197;
	fma.rn.f32 	%f200, %f199, %f198, %f436;
	ld.global.f32 	%f201, [%rd35+4];
	sub.f32 	%f202, %f201, %f427;
	fma.rn.f32 	%f203, %f202, 0f3BBB989D, 0f3F000000;
	cvt.sat.f32.f32 	%f204, %f203;
	fma.rm.f32 	%f205, %f204, %f192, %f191;
	add.f32 	%f206, %f205, 0fCB40007F;
	neg.f32 	%f207, %f206;
	fma.rn.f32 	%f208, %f202, 0f3FB8AA3B, %f207;
	fma.rn.f32 	%f209, %f202, 0f32A57060, %f208;
	mov.b32 	%r75, %f205;
	shl.b32 	%r76, %r75, 23;
	mov.b32 	%f210, %r76;
	ex2.approx.ftz.f32 	%f211, %f209;
	fma.rn.f32 	%f212, %f211, %f210, %f200;
	ld.global.f32 	%f213, [%rd35+8];
	sub.f32 	%f214, %f213, %f427;
	fma.rn.f32 	%f215, %f214, 0f3BBB989D, 0f3F000000;
	cvt.sat.f32.f32 	%f216, %f215;
	fma.rm.f32 	%f217, %f216, %f192, %f191;
	add.f32 	%f218, %f217, 0fCB40007F;
	neg.f32 	%f219, %f218;
	fma.rn.f32 	%f220, %f214, 0f3FB8AA3B, %f219;
	fma.rn.f32 	%f221, %f214, 0f32A57060, %f220;
	mov.b32 	%r77, %f217;
	shl.b32 	%r78, %r77, 23;
	mov.b32 	%f222, %r78;
	ex2.approx.ftz.f32 	%f223, %f221;
	fma.rn.f32 	%f224, %f223, %f222, %f212;
	ld.global.f32 	%f225, [%rd35+12];
	sub.f32 	%f226, %f225, %f427;
	fma.rn.f32 	%f227, %f226, 0f3BBB989D, 0f3F000000;
	cvt.sat.f32.f32 	%f228, %f227;
	fma.rm.f32 	%f229, %f228, %f192, %f191;
	add.f32 	%f230, %f229, 0fCB40007F;
	neg.f32 	%f231, %f230;
	fma.rn.f32 	%f232, %f226, 0f3FB8AA3B, %f231;
	fma.rn.f32 	%f233, %f226, 0f32A57060, %f232;
	mov.b32 	%r79, %f229;
	shl.b32 	%r80, %r79, 23;
	mov.b32 	%f234, %r80;
	ex2.approx.ftz.f32 	%f235, %f233;
	fma.rn.f32 	%f436, %f235, %f234, %f224;
	add.s32 	%r123, %r123, 4;
$L__BB4_22:
	setp.eq.s32 	%p16, %r30, 0;
	@%p16 bra 	$L__BB4_27;
	setp.eq.s32 	%p17, %r30, 1;
	@%p17 bra 	$L__BB4_25;
	mul.wide.u32 	%rd36, %r123, 4;
	add.s64 	%rd37, %rd3, %rd36;
	ld.global.f32 	%f237, [%rd37];
	sub.f32 	%f238, %f237, %f427;
	fma.rn.f32 	%f239, %f238, 0f3BBB989D, 0f3F000000;
	cvt.sat.f32.f32 	%f240, %f239;
	mov.f32 	%f241, 0f4B400001;
	mov.f32 	%f242, 0f437C0000;
	fma.rm.f32 	%f243, %f240, %f242, %f241;
	add.f32 	%f244, %f243, 0fCB40007F;
	neg.f32 	%f245, %f244;
	fma.rn.f32 	%f246, %f238, 0f3FB8AA3B, %f245;
	fma.rn.f32 	%f247, %f238, 0f32A57060, %f246;
	mov.b32 	%r81, %f243;
	shl.b32 	%r82, %r81, 23;
	mov.b32 	%f248, %r82;
	ex2.approx.ftz.f32 	%f249, %f247;
	fma.rn.f32 	%f250, %f249, %f248, %f436;
	ld.global.f32 	%f251, [%rd37+4];
	sub.f32 	%f252, %f251, %f427;
	fma.rn.f32 	%f253, %f252, 0f3BBB989D, 0f3F000000;
	cvt.sat.f32.f32 	%f254, %f253;
	fma.rm.f32 	%f255, %f254, %f242, %f241;
	add.f32 	%f256, %f255, 0fCB40007F;
	neg.f32 	%f257, %f256;
	fma.rn.f32 	%f258, %f252, 0f3FB8AA3B, %f257;
	fma.rn.f32 	%f259, %f252, 0f32A57060, %f258;
	mov.b32 	%r83, %f255;
	shl.b32 	%r84, %r83, 23;
	mov.b32 	%f260, %r84;
	ex2.approx.ftz.f32 	%f261, %f259;
	fma.rn.f32 	%f436, %f261, %f260, %f250;
	add.s32 	%r123, %r123, 2;
$L__BB4_25:
	and.b32  	%r85, %r48, 1;
	setp.eq.b32 	%p18, %r85, 1;
	not.pred 	%p19, %p18;
	@%p19 bra 	$L__BB4_27;
	mul.wide.u32 	%rd38, %r123, 4;
	add.s64 	%rd39, %rd3, %rd38;
	ld.global.f32 	%f262, [%rd39];
	sub.f32 	%f263, %f262, %f427;
	fma.rn.f32 	%f264, %f263, 0f3BBB989D, 0f3F000000;
	cvt.sat.f32.f32 	%f265, %f264;
	mov.f32 	%f266, 0f4B400001;
	mov.f32 	%f267, 0f437C0000;
	fma.rm.f32 	%f268, %f265, %f267, %f266;
	add.f32 	%f269, %f268, 0fCB40007F;
	neg.f32 	%f270, %f269;
	fma.rn.f32 	%f271, %f263, 0f3FB8AA3B, %f270;
	fma.rn.f32 	%f272, %f263, 0f32A57060, %f271;
	mov.b32 	%r86, %f268;
	shl.b32 	%r87, %r86, 23;
	mov.b32 	%f273, %r87;
	ex2.approx.ftz.f32 	%f274, %f272;
	fma.rn.f32 	%f436, %f274, %f273, %f436;
$L__BB4_27:
	setp.lt.s32 	%p20, %r48, 1;
	mul.wide.s32 	%rd40, %r2, 4;
	add.s64 	%rd41, %rd3, %rd40;
	ld.global.f32 	%f275, [%rd41];
	sub.f32 	%f276, %f275, %f427;
	setp.lt.f32 	%p21, %f436, 0f00800000;
	mul.f32 	%f277, %f436, 0f4B000000;
	selp.f32 	%f278, %f277, %f436, %p21;
	selp.f32 	%f279, 0fC1B80000, 0f00000000, %p21;
	mov.b32 	%r88, %f278;
	add.s32 	%r89, %r88, -1059760811;
	and.b32  	%r90, %r89, -8388608;
	sub.s32 	%r91, %r88, %r90;
	mov.b32 	%f280, %r91;
	cvt.rn.f32.s32 	%f281, %r90;
	fma.rn.f32 	%f282, %f281, 0f34000000, %f279;
	add.f32 	%f283, %f280, 0fBF800000;
	fma.rn.f32 	%f284, %f283, 0fBE055027, 0f3E1039F6;
	fma.rn.f32 	%f285, %f284, %f283, 0fBDF8CDCC;
	fma.rn.f32 	%f286, %f285, %f283, 0f3E0F2955;
	fma.rn.f32 	%f287, %f286, %f283, 0fBE2AD8B9;
	fma.rn.f32 	%f288, %f287, %f283, 0f3E4CED0B;
	fma.rn.f32 	%f289, %f288, %f283, 0fBE7FFF22;
	fma.rn.f32 	%f290, %f289, %f283, 0f3EAAAA78;
	fma.rn.f32 	%f291, %f290, %f283, 0fBF000000;
	mul.f32 	%f292, %f283, %f291;
	fma.rn.f32 	%f293, %f292, %f283, %f283;
	fma.rn.f32 	%f294, %f282, 0f3F317218, %f293;
	setp.gt.u32 	%p22, %r88, 2139095039;
	fma.rn.f32 	%f295, %f278, 0f7F800000, 0f7F800000;
	selp.f32 	%f296, %f295, %f294, %p22;
	setp.eq.f32 	%p23, %f278, 0f00000000;
	selp.f32 	%f297, 0fFF800000, %f296, %p23;
	sub.f32 	%f298, %f276, %f297;
	neg.f32 	%f299, %f298;
	cvt.rn.f32.s32 	%f27, %r47;
	div.rn.f32 	%f300, %f299, %f27;
	cvta.to.global.u64 	%rd42, %rd17;
	atom.global.add.f32 	%f301, [%rd42], %f300;
	@%p20 bra 	$L__BB4_36;
	and.b32  	%r35, %r48, 3;
	setp.lt.u32 	%p24, %r48, 4;
	mov.b32 	%r130, 0;
	@%p24 bra 	$L__BB4_31;
	and.b32  	%r130, %r48, 2147483644;
	add.s64 	%rd11, %rd1, 8;
	neg.s32 	%r126, %r2;
	add.s64 	%rd44, %rd22, %rd2;
	add.s64 	%rd57, %rd44, 8;
	mov.b32 	%r128, 0;
	mov.u32 	%r127, %r3;
$L__BB4_30:
	.pragma "nounroll";
	mul.wide.s32 	%rd45, %r127, 4;
	add.s64 	%rd46, %rd11, %rd45;
	ld.global.f32 	%f302, [%rd57+-8];
	sub.f32 	%f303, %f302, %f427;
	fma.rn.f32 	%f304, %f303, 0f3BBB989D, 0f3F000000;
	cvt.sat.f32.f32 	%f305, %f304;
	mov.f32 	%f306, 0f4B400001;
	mov.f32 	%f307, 0f437C0000;
	fma.rm.f32 	%f308, %f305, %f307, %f306;
	add.f32 	%f309, %f308, 0fCB40007F;
	neg.f32 	%f310, %f309;
	fma.rn.f32 	%f311, %f303, 0f3FB8AA3B, %f310;
	fma.rn.f32 	%f312, %f303, 0f32A57060, %f311;
	mov.b32 	%r94, %f308;
	shl.b32 	%r95, %r94, 23;
	mov.b32 	%f313, %r95;
	ex2.approx.ftz.f32 	%f314, %f312;
	mul.f32 	%f315, %f314, %f313;
	div.rn.f32 	%f316, %f315, %f436;
	setp.eq.s32 	%p25, %r126, 0;
	selp.f32 	%f317, 0f3F800000, 0f00000000, %p25;
	sub.f32 	%f318, %f316, %f317;
	div.rn.f32 	%f319, %f318, %f27;
	st.global.f32 	[%rd46+-8], %f319;
	add.s32 	%r96, %r128, 1;
	ld.global.f32 	%f320, [%rd57+-4];
	sub.f32 	%f321, %f320, %f427;
	fma.rn.f32 	%f322, %f321, 0f3BBB989D, 0f3F000000;
	cvt.sat.f32.f32 	%f323, %f322;
	fma.rm.f32 	%f324, %f323, %f307, %f306;
	add.f32 	%f325, %f324, 0fCB40007F;
	neg.f32 	%f326, %f325;
	fma.rn.f32 	%f327, %f321, 0f3FB8AA3B, %f326;
	fma.rn.f32 	%f328, %f321, 0f32A57060, %f327;
	mov.b32 	%r97, %f324;
	shl.b32 	%r98, %r97, 23;
	mov.b32 	%f329, %r98;
	ex2.approx.ftz.f32 	%f330, %f328;
	mul.f32 	%f331, %f330, %f329;
	div.rn.f32 	%f332, %f331, %f436;
	setp.eq.s32 	%p26, %r96, %r2;
	selp.f32 	%f333, 0f3F800000, 0f00000000, %p26;
	sub.f32 	%f334, %f332, %f333;
	div.rn.f32 	%f335, %f334, %f27;
	st.global.f32 	[%rd46+-4], %f335;
	add.s32 	%r99, %r128, 2;
	ld.global.f32 	%f336, [%rd57];
	sub.f32 	%f337, %f336, %f427;
	fma.rn.f32 	%f338, %f337, 0f3BBB989D, 0f3F000000;
	cvt.sat.f32.f32 	%f339, %f338;
	fma.rm.f32 	%f340, %f339, %f307, %f306;
	add.f32 	%f341, %f340, 0fCB40007F;
	neg.f32 	%f342, %f341;
	fma.rn.f32 	%f343, %f337, 0f3FB8AA3B, %f342;
	fma.rn.f32 	%f344, %f337, 0f32A57060, %f343;
	mov.b32 	%r100, %f340;
	shl.b32 	%r101, %r100, 23;
	mov.b32 	%f345, %r101;
	ex2.approx.ftz.f32 	%f346, %f344;
	mul.f32 	%f347, %f346, %f345;
	div.rn.f32 	%f348, %f347, %f436;
	setp.eq.s32 	%p27, %r99, %r2;
	selp.f32 	%f349, 0f3F800000, 0f00000000, %p27;
	sub.f32 	%f350, %f348, %f349;
	div.rn.f32 	%f351, %f350, %f27;
	st.global.f32 	[%rd46], %f351;
	add.s32 	%r102, %r128, 3;
	ld.global.f32 	%f352, [%rd57+4];
	sub.f32 	%f353, %f352, %f427;
	fma.rn.f32 	%f354, %f353, 0f3BBB989D, 0f3F000000;
	cvt.sat.f32.f32 	%f355, %f354;
	fma.rm.f32 	%f356, %f355, %f307, %f306;
	add.f32 	%f357, %f356, 0fCB40007F;
	neg.f32 	%f358, %f357;
	fma.rn.f32 	%f359, %f353, 0f3FB8AA3B, %f358;
	fma.rn.f32 	%f360, %f353, 0f32A57060, %f359;
	mov.b32 	%r103, %f356;
	shl.b32 	%r104, %r103, 23;
	mov.b32 	%f361, %r104;
	ex2.approx.ftz.f32 	%f362, %f360;
	mul.f32 	%f363, %f362, %f361;
	div.rn.f32 	%f364, %f363, %f436;
	setp.eq.s32 	%p28, %r102, %r2;
	selp.f32 	%f365, 0f3F800000, 0f00000000, %p28;
	sub.f32 	%f366, %f364, %f365;
	div.rn.f32 	%f367, %f366, %f27;
	st.global.f32 	[%rd46+4], %f367;
	add.s32 	%r128, %r128, 4;
	add.s32 	%r127, %r127, 4;
	add.s32 	%r126, %r126, 4;
	add.s64 	%rd57, %rd57, 16;
	setp.ne.s32 	%p29, %r128, %r130;
	@%p29 bra 	$L__BB4_30;
$L__BB4_31:
	setp.eq.s32 	%p30, %r35, 0;
	@%p30 bra 	$L__BB4_36;
	setp.eq.s32 	%p31, %r35, 1;
	@%p31 bra 	$L__BB4_34;
	add.s32 	%r105, %r130, %r3;
	mul.wide.u32 	%rd47, %r130, 4;
	add.s64 	%rd48, %rd3, %rd47;
	ld.global.f32 	%f368, [%rd48];
	sub.f32 	%f369, %f368, %f427;
	fma.rn.f32 	%f370, %f369, 0f3BBB989D, 0f3F000000;
	cvt.sat.f32.f32 	%f371, %f370;
	mov.f32 	%f372, 0f4B400001;
	mov.f32 	%f373, 0f437C0000;
	fma.rm.f32 	%f374, %f371, %f373, %f372;
	add.f32 	%f375, %f374, 0fCB40007F;
	neg.f32 	%f376, %f375;
	fma.rn.f32 	%f377, %f369, 0f3FB8AA3B, %f376;
	fma.rn.f32 	%f378, %f369, 0f32A57060, %f377;
	mov.b32 	%r106, %f374;
	shl.b32 	%r107, %r106, 23;
	mov.b32 	%f379, %r107;
	ex2.approx.ftz.f32 	%f380, %f378;
	mul.f32 	%f381, %f380, %f379;
	div.rn.f32 	%f382, %f381, %f436;
	setp.eq.s32 	%p32, %r130, %r2;
	selp.f32 	%f383, 0f3F800000, 0f00000000, %p32;
	sub.f32 	%f384, %f382, %f383;
	div.rn.f32 	%f385, %f384, %f27;
	mul.wide.s32 	%rd49, %r105, 4;
	add.s64 	%rd50, %rd1, %rd49;
	st.global.f32 	[%rd50], %f385;
	add.s32 	%r108, %r130, 1;
	ld.global.f32 	%f386, [%rd48+4];
	sub.f32 	%f387, %f386, %f427;
	fma.rn.f32 	%f388, %f387, 0f3BBB989D, 0f3F000000;
	cvt.sat.f32.f32 	%f389, %f388;
	fma.rm.f32 	%f390, %f389, %f373, %f372;
	add.f32 	%f391, %f390, 0fCB40007F;
	neg.f32 	%f392, %f391;
	fma.rn.f32 	%f393, %f387, 0f3FB8AA3B, %f392;
	fma.rn.f32 	%f394, %f387, 0f32A57060, %f393;
	mov.b32 	%r109, %f390;
	shl.b32 	%r110, %r109, 23;
	mov.b32 	%f395, %r110;
	ex2.approx.ftz.f32 	%f396, %f394;
	mul.f32 	%f397, %f396, %f395;
	div.rn.f32 	%f398, %f397, %f436;
	setp.eq.s32 	%p33, %r108, %r2;
	selp.f32 	%f399, 0f3F800000, 0f00000000, %p33;
	sub.f32 	%f400, %f398, %f399;
	div.rn.f32 	%f401, %f400, %f27;
	st.global.f32 	[%rd50+4], %f401;
	add.s32 	%r130, %r130, 2;
$L__BB4_34:
	and.b32  	%r111, %r48, 1;
	setp.eq.b32 	%p34, %r111, 1;
	not.pred 	%p35, %p34;
	@%p35 bra 	$L__BB4_36;
	add.s32 	%r112, %r130, %r3;
	mul.wide.s32 	%rd51, %r130, 4;
	add.s64 	%rd52, %rd3, %rd51;
	ld.global.f32 	%f402, [%rd52];
	sub.f32 	%f403, %f402, %f427;
	fma.rn.f32 	%f404, %f403, 0f3BBB989D, 0f3F000000;
	cvt.sat.f32.f32 	%f405, %f404;
	mov.f32 	%f406, 0f4B400001;
	mov.f32 	%f407, 0f437C0000;
	fma.rm.f32 	%f408, %f405, %f407, %f406;
	add.f32 	%f409, %f408, 0fCB40007F;
	neg.f32 	%f410, %f409;
	fma.rn.f32 	%f411, %f403, 0f3FB8AA3B, %f410;
	fma.rn.f32 	%f412, %f403, 0f32A57060, %f411;
	mov.b32 	%r113, %f408;
	shl.b32 	%r114, %r113, 23;
	mov.b32 	%f413, %r114;
	ex2.approx.ftz.f32 	%f414, %f412;
	mul.f32 	%f415, %f414, %f413;
	div.rn.f32 	%f416, %f415, %f436;
	setp.eq.s32 	%p36, %r130, %r2;
	selp.f32 	%f417, 0f3F800000, 0f00000000, %p36;
	sub.f32 	%f418, %f416, %f417;
	div.rn.f32 	%f419, %f418, %f27;
	mul.wide.s32 	%rd53, %r112, 4;
	add.s64 	%rd54, %rd1, %rd53;
	st.global.f32 	[%rd54], %f419;
$L__BB4_36:
	ret;

}
	// .globl	_Z17sgd_update_kernelPfS_fi
.visible .entry _Z17sgd_update_kernelPfS_fi(
	.param .u64 .ptr .align 1 _Z17sgd_update_kernelPfS_fi_param_0,
	.param .u64 .ptr .align 1 _Z17sgd_update_kernelPfS_fi_param_1,
	.param .f32 _Z17sgd_update_kernelPfS_fi_param_2,
	.param .u32 _Z17sgd_update_kernelPfS_fi_param_3
)
{
	.reg .pred 	%p<2>;
	.reg .b32 	%r<6>;
	.reg .b32 	%f<6>;
	.reg .b64 	%rd<8>;

	ld.param.u64 	%rd1, [_Z17sgd_update_kernelPfS_fi_param_0];
	ld.param.u64 	%rd2, [_Z17sgd_update_kernelPfS_fi_param_1];
	ld.param.f32 	%f1, [_Z17sgd_update_kernelPfS_fi_param_2];
	ld.param.u32 	%r2, [_Z17sgd_update_kernelPfS_fi_param_3];
	mov.u32 	%r3, %ctaid.x;
	mov.u32 	%r4, %ntid.x;
	mov.u32 	%r5, %tid.x;
	mad.lo.s32 	%r1, %r3, %r4, %r5;
	setp.ge.s32 	%p1, %r1, %r2;
	@%p1 bra 	$L__BB5_2;
	cvta.to.global.u64 	%rd3, %rd2;
	cvta.to.global.u64 	%rd4, %rd1;
	mul.wide.s32 	%rd5, %r1, 4;
	add.s64 	%rd6, %rd3, %rd5;
	ld.global.f32 	%f2, [%rd6];
	mul.f32 	%f3, %f1, %f2;
	add.s64 	%rd7, %rd4, %rd5;
	ld.global.f32 	%f4, [%rd7];
	sub.f32 	%f5, %f4, %f3;
	st.global.f32 	[%rd7], %f5;
$L__BB5_2:
	ret;

}


// ===== COMPILED SASS (sm_100) =====

	.target	sm_100

	.elftype	@"ET_EXEC"


//--------------------- .note.nv.tkinfo           --------------------------
	.section	.note.nv.tkinfo,"",@"SHT_NOTE"
	.sectionflags	@"SHF_NOTE_NV_TKINFO"
	.tkinfo
        /*0018*/ 	.word	0x00000002
        /*0030*/ 	.string	""
        /*0030*/ 	.string	"ptxas"
        /*0030*/ 	.string	"Cuda compilation tools, release 13.0, V13.0.88"
        /*0030*/ 	.string	"Build cuda_13.0.r13.0/compiler.36424714_0"
        /*0030*/ 	.string	"-arch sm_100 -m 64 "



//--------------------- .note.nv.cuinfo           --------------------------
	.section	.note.nv.cuinfo,"",@"SHT_NOTE"
	.sectionflags	@"SHF_NOTE_NV_CUINFO"
        /*0018*/ 	.short	0x0002
        /*001a*/ 	.short	0x0064
        /*001c*/ 	.short	0x0082
	.zero		2


//--------------------- .nv.info                  --------------------------
	.section	.nv.info,"",@"SHT_CUDA_INFO"
	.align	4


	//----- nvinfo : EIATTR_REGCOUNT
	.align		4
        /*0000*/ 	.byte	0x04, 0x2f
        /*0002*/ 	.short	(.L_1 - .L_0)
	.align		4
.L_0:
        /*0004*/ 	.word	index@(_Z20simple_conv2d_kernelPfS_S_S_iiiiiiii)
        /*0008*/ 	.word	0x0000001e


	//----- nvinfo : EIATTR_FRAME_SIZE
	.align		4
.L_1:
        /*000c*/ 	.byte	0x04, 0x11
        /*000e*/ 	.short	(.L_3 - .L_2)
	.align		4
.L_2:
        /*0010*/ 	.word	index@(_Z20simple_conv2d_kernelPfS_S_S_iiiiiiii)
        /*0014*/ 	.word	0x00000000


	//----- nvinfo : EIATTR_REGCOUNT
	.align		4
.L_3:
        /*0018*/ 	.byte	0x04, 0x2f
        /*001a*/ 	.short	(.L_5 - .L_4)
	.align		4
.L_4:
        /*001c*/ 	.word	index@(_Z21simple_maxpool_kernelPfS_iiiiii)
        /*0020*/ 	.word	0x0000001d


	//----- nvinfo : EIATTR_FRAME_SIZE
	.align		4
.L_5:
        /*0024*/ 	.byte	0x04, 0x11
        /*0026*/ 	.short	(.L_7 - .L_6)
	.align		4
.L_6:
        /*0028*/ 	.word	index@(_Z21simple_maxpool_kernelPfS_iiiiii)
        /*002c*/ 	.word	0x00000000


	//----- nvinfo : EIATTR_REGCOUNT
	.align		4
.L_7:
        /*0030*/ 	.byte	0x04, 0x2f
        /*0032*/ 	.short	(.L_9 - .L_8)
	.align		4
.L_8:
        /*0034*/ 	.word	index@(_Z11relu_kernelPfS_i)
        /*0038*/ 	.word	0x0000000a


	//----- nvinfo : EIATTR_FRAME_SIZE
	.align		4
.L_9:
        /*003c*/ 	.byte	0x04, 0x11
        /*003e*/ 	.short	(.L_11 - .L_10)
	.align		4
.L_10:
        /*0040*/ 	.word	index@(_Z11relu_kernelPfS_i)
        /*0044*/ 	.word	0x00000000


	//----- nvinfo : EIATTR_REGCOUNT
	.align		4
.L_11:
        /*0048*/ 	.byte	0x04, 0x2f
        /*004a*/ 	.short	(.L_13 - .L_12)
	.align		4
.L_12:
        /*004c*/ 	.word	index@(_Z14dropout_kernelPfS_iy)
        /*0050*/ 	.word	0x0000000a


	//----- nvinfo : EIATTR_FRAME_SIZE
	.align		4
.L_13:
        /*0054*/ 	.byte	0x04, 0x11
        /*0056*/ 	.short	(.L_15 - .L_14)
	.align		4
.L_14:
        /*0058*/ 	.word	index@(_Z14dropout_kernelPfS_iy)
        /*005c*/ 	.word	0x00000000


	//----- nvinfo : EIATTR_REGCOUNT
	.align		4
.L_15:
        /*0060*/ 	.byte	0x04, 0x2f
        /*0062*/ 	.short	(.L_17 - .L_16)
	.align		4
.L_16:
        /*0064*/ 	.word	index@(_Z25cross_entropy_loss_kernelPfPiS_S_ii)
        /*0068*/ 	.word	0x00000020


	//----- nvinfo : EIATTR_FRAME_SIZE
	.align		4
.L_17:
        /*006c*/ 	.byte	0x04, 0x11
        /*006e*/ 	.short	(.L_19 - .L_18)
	.align		4
.L_18:
        /*0070*/ 	.word	index@($__internal_0_$__cuda_sm3x_div_rn_noftz_f32_slowpath)
        /*0074*/ 	.word	0x00000000


	//----- nvinfo : EIATTR_FRAME_SIZE
	.align		4
.L_19:
        /*0078*/ 	.byte	0x04, 0x11
        /*007a*/ 	.short	(.L_21 - .L_20)
	.align		4
.L_20:
        /*007c*/ 	.word	index@(_Z25cross_entropy_loss_kernelPfPiS_S_ii)
        /*0080*/ 	.word	0x00000000


	//----- nvinfo : EIATTR_REGCOUNT
	.align		4
.L_21:
        /*0084*/ 	.byte	0x04, 0x2f
        /*0086*/ 	.short	(.L_23 - .L_22)
	.align		4
.L_22:
        /*0088*/ 	.word	index@(_Z17sgd_update_kernelPfS_fi)
        /*008c*/ 	.word	0x0000000a


	//----- nvinfo : EIATTR_FRAME_SIZE
	.align		4
.L_23:
        /*0090*/ 	.byte	0x04, 0x11
        /*0092*/ 	.short	(.L_25 - .L_24)
	.align		4
.L_24:
        /*0094*/ 	.word	index@(_Z17sgd_update_kernelPfS_fi)
        /*0098*/ 	.word	0x00000000


	//----- nvinfo : EIATTR_MIN_STACK_SIZE
	.align		4
.L_25:
        /*009c*/ 	.byte	0x04, 0x12
        /*009e*/ 	.short	(.L_27 - .L_26)
	.align		4
.L_26:
        /*00a0*/ 	.word	index@(_Z17sgd_update_kernelPfS_fi)
        /*00a4*/ 	.word	0x00000000


	//----- nvinfo : EIATTR_MIN_STACK_SIZE
	.align		4
.L_27:
        /*00a8*/ 	.byte	0x04, 0x12
        /*00aa*/ 	.short	(.L_29 - .L_28)
	.align		4
.L_28:
        /*00ac*/ 	.word	index@(_Z25cross_entropy_loss_kernelPfPiS_S_ii)
        /*00b0*/ 	.word	0x00000000


	//----- nvinfo : EIATTR_MIN_STACK_SIZE
	.align		4
.L_29:
        /*00b4*/ 	.byte	0x04, 0x12
        /*00b6*/ 	.short	(.L_31 - .L_30)
	.align		4
.L_30:
        /*00b8*/ 	.word	index@(_Z14dropout_kernelPfS_iy)
        /*00bc*/ 	.word	0x00000000


	//----- nvinfo : EIATTR_MIN_STACK_SIZE
	.align		4
.L_31:
        /*00c0*/ 	.byte	0x04, 0x12
        /*00c2*/ 	.short	(.L_33 - .L_32)
	.align		4
.L_32:
        /*00c4*/ 	.word	index@(_Z11relu_kernelPfS_i)
        /*00c8*/ 	.word	0x00000000


	//----- nvinfo : EIATTR_MIN_STACK_SIZE
	.align		4
.L_33:
        /*00cc*/ 	.byte	0x04, 0x12
        /*00ce*/ 	.short	(.L_35 - .L_34)
	.align		4
.L_34:
        /*00d0*/ 	.word	index@(_Z21simple_maxpool_kernelPfS_iiiiii)
        /*00d4*/ 	.word	0x00000000


	//----- nvinfo : EIATTR_MIN_STACK_SIZE
	.align		4
.L_35:
        /*00d8*/ 	.byte	0x04, 0x12
        /*00da*/ 	.short	(.L_37 - .L_36)
	.align		4
.L_36:
        /*00dc*/ 	.word	index@(_Z20simple_conv2d_kernelPfS_S_S_iiiiiiii)
        /*00e0*/ 	.word	0x00000000
.L_37:


//--------------------- .nv.compat                --------------------------
	.section	.nv.compat,"",@"SHT_CUDA_COMPAT_INFO"
	.align	4
        /*0000*/ 	.byte	0x02, 0x09, 0x00, 0x00, 0x02, 0x02, 0x01, 0x00, 0x02, 0x05, 0x05, 0x00, 0x03, 0x07, 0x01, 0x01
        /*0010*/ 	.byte	0x02, 0x03, 0x00, 0x00, 0x02, 0x06, 0x01, 0x00, 0x04, 0x0b, 0x08, 0x00, 0x01, 0x00, 0x00, 0x00
        /*0020*/ 	.byte	0x00, 0x00, 0x00, 0x00


//--------------------- .nv.info._Z17sgd_update_kernelPfS_fi --------------------------
	.section	.nv.info._Z17sgd_update_kernelPfS_fi,"",@"SHT_CUDA_INFO"
	.sectionflags	@""
	.align	4


	//----- nvinfo : EIATTR_CUDA_API_VERSION
	.align		4
        /*0000*/ 	.byte	0x04, 0x37
        /*0002*/ 	.short	(.L_39 - .L_38)
.L_38:
        /*0004*/ 	.word	0x00000082


	//----- nvinfo : EIATTR_KPARAM_INFO
	.align		4
.L_39:
        /*0008*/ 	.byte	0x04, 0x17
        /*000a*/ 	.short	(.L_41 - .L_40)
.L_40:
        /*000c*/ 	.word	0x00000000
        /*0010*/ 	.short	0x0003
        /*0012*/ 	.short	0x0014
        /*0014*/ 	.byte	0x00, 0xf0, 0x11, 0x00


	//----- nvinfo : EIATTR_KPARAM_INFO
	.align		4
.L_41:
        /*0018*/ 	.byte	0x04, 0x17
        /*001a*/ 	.short	(.L_43 - .L_42)
.L_42:
        /*001c*/ 	.word	0x00000000
        /*0020*/ 	.short	0x0002
        /*0022*/ 	.short	0x0010
        /*0024*/ 	.byte	0x00, 0xf0, 0x11, 0x00


	//----- nvinfo : EIATTR_KPARAM_INFO
	.align		4
.L_43:
        /*0028*/ 	.byte	0x04, 0x17
        /*002a*/ 	.short	(.L_45 - .L_44)
.L_44:
        /*002c*/ 	.word	0x00000000
        /*0030*/ 	.short	0x0001
        /*0032*/ 	.short	0x0008
        /*0034*/ 	.byte	0x00, 0xf5, 0x21, 0x00


	//----- nvinfo : EIATTR_KPARAM_INFO
	.align		4
.L_45:
        /*0038*/ 	.byte	0x04, 0x17
        /*003a*/ 	.short	(.L_47 - .L_46)
.L_46:
        /*003c*/ 	.word	0x00000000
        /*0040*/ 	.short	0x0000
        /*0042*/ 	.short	0x0000
        /*0044*/ 	.byte	0x00, 0xf5, 0x21, 0x00


	//----- nvinfo : EIATTR_SPARSE_MMA_MASK
	.align		4
.L_47:
        /*0048*/ 	.byte	0x03, 0x50
        /*004a*/ 	.short	0x0000


	//----- nvinfo : EIATTR_MAXREG_COUNT
	.align		4
        /*004c*/ 	.byte	0x03, 0x1b
        /*004e*/ 	.short	0x00ff


	//----- nvinfo : EIATTR_MERCURY_ISA_VERSION
	.align		4
        /*0050*/ 	.byte	0x03, 0x5f
        /*0052*/ 	.short	0x0101


	//----- nvinfo : EIATTR_VRC_CTA_INIT_COUNT
	.align		4
        /*0054*/ 	.byte	0x02, 0x4a
	.zero		1
	.zero		1


	//----- nvinfo : EIATTR_EXIT_INSTR_OFFSETS
	.align		4
        /*0058*/ 	.byte	0x04, 0x1c
        /*005a*/ 	.short	(.L_49 - .L_48)


	//   ....[0]....
.L_48:
        /*005c*/ 	.word	0x00000070


	//   ....[1]....
        /*0060*/ 	.word	0x00000120


	//----- nvinfo : EIATTR_CBANK_PARAM_SIZE
	.align		4
.L_49:
        /*0064*/ 	.byte	0x03, 0x19
        /*0066*/ 	.short	0x0018


	//----- nvinfo : EIATTR_PARAM_CBANK
	.align		4
        /*0068*/ 	.byte	0x04, 0x0a
        /*006a*/ 	.short	(.L_51 - .L_50)
	.align		4
.L_50:
        /*006c*/ 	.word	index@(.nv.constant0._Z17sgd_update_kernelPfS_fi)
        /*0070*/ 	.short	0x0380
        /*0072*/ 	.short	0x0018


	//----- nvinfo : EIATTR_SW_WAR
	.align		4
.L_51:
        /*0074*/ 	.byte	0x04, 0x36
        /*0076*/ 	.short	(.L_53 - .L_52)
.L_52:
        /*0078*/ 	.word	0x00000008
.L_53:


//--------------------- .nv.info._Z25cross_entropy_loss_kernelPfPiS_S_ii --------------------------
	.section	.nv.info._Z25cross_entropy_loss_kernelPfPiS_S_ii,"",@"SHT_CUDA_INFO"
	.sectionflags	@""
	.align	4


	//----- nvinfo : EIATTR_CUDA_API_VERSION
	.align		4
        /*0000*/ 	.byte	0x04, 0x37
        /*0002*/ 	.short	(.L_55 - .L_54)
.L_54:
        /*0004*/ 	.word	0x00000082


	//----- nvinfo : EIATTR_KPARAM_INFO
	.align		4
.L_55:
        /*0008*/ 	.byte	0x04, 0x17
        /*000a*/ 	.short	(.L_57 - .L_56)
.L_56:
        /*000c*/ 	.word	0x00000000
        /*0010*/ 	.short	0x0005
        /*0012*/ 	.short	0x0024
        /*0014*/ 	.byte	0x00, 0xf0, 0x11, 0x00


	//----- nvinfo : EIATTR_KPARAM_INFO
	.align		4
.L_57:
        /*0018*/ 	.byte	0x04, 0x17
        /*001a*/ 	.short	(.L_59 - .L_58)
.L_58:
        /*001c*/ 	.word	0x00000000
        /*0020*/ 	.short	0x0004
        /*0022*/ 	.short	0x0020
        /*0024*/ 	.byte	0x00, 0xf0, 0x11, 0x00


	//----- nvinfo : EIATTR_KPARAM_INFO
	.align		4
.L_59:
        /*0028*/ 	.byte	0x04, 0x17
        /*002a*/ 	.short	(.L_61 - .L_60)
.L_60:
        /*002c*/ 	.word	0x00000000
        /*0030*/ 	.short	0x0003
        /*0032*/ 	.short	0x0018
        /*0034*/ 	.byte	0x00, 0xf5, 0x21, 0x00


	//----- nvinfo : EIATTR_KPARAM_INFO
	.align		4
.L_61:
        /*0038*/ 	.byte	0x04, 0x17
        /*003a*/ 	.short	(.L_63 - .L_62)
.L_62:
        /*003c*/ 	.word	0x00000000
        /*0040*/ 	.short	0x0002
        /*0042*/ 	.short	0x0010
        /*0044*/ 	.byte	0x00, 0xf5, 0x21, 0x00


	//----- nvinfo : EIATTR_KPARAM_INFO
	.align		4
.L_63:
        /*0048*/ 	.byte	0x04, 0x17
        /*004a*/ 	.short	(.L_65 - .L_64)
.L_64:
        /*004c*/ 	.word	0x00000000
        /*0050*/ 	.short	0x0001
        /*0052*/ 	.short	0x0008
        /*0054*/ 	.byte	0x00, 0xf5, 0x21, 0x00


	//----- nvinfo : EIATTR_KPARAM_INFO
	.align		4
.L_65:
        /*0058*/ 	.byte	0x04, 0x17
        /*005a*/ 	.short	(.L_67 - .L_66)
.L_66:
        /*005c*/ 	.word	0x00000000
        /*0060*/ 	.short	0x0000
        /*0062*/ 	.short	0x0000
        /*0064*/ 	.byte	0x00, 0xf5, 0x21, 0x00


	//----- nvinfo : EIATTR_SPARSE_MMA_MASK
	.align		4
.L_67:
        /*0068*/ 	.byte	0x03, 0x50
        /*006a*/ 	.short	0x0000


	//----- nvinfo : EIATTR_MAXREG_COUNT
	.align		4
        /*006c*/ 	.byte	0x03, 0x1b
        /*006e*/ 	.short	0x00ff


	//----- nvinfo : EIATTR_MERCURY_ISA_VERSION
	.align		4
        /*0070*/ 	.byte	0x03, 0x5f
        /*0072*/ 	.short	0x0101


	//----- nvinfo : EIATTR_VRC_CTA_INIT_COUNT
	.align		4
        /*0074*/ 	.byte	0x02, 0x4a
	.zero		1
	.zero		1


	//----- nvinfo : EIATTR_EXIT_INSTR_OFFSETS
	.align		4
        /*0078*/ 	.byte	0x04, 0x1c
        /*007a*/ 	.short	(.L_69 - .L_68)


	//   ....[0]....
.L_68:
        /*007c*/ 	.word	0x00000070


	//   ....[1]....
        /*0080*/ 	.word	0x000015c0


	//   ....[2]....
        /*0084*/ 	.word	0x000022d0


	//   ....[3]....
        /*0088*/ 	.word	0x00002920


	//   ....[4]....
        /*008c*/ 	.word	0x00002c30


	//----- nvinfo : EIATTR_CRS_STACK_SIZE
	.align		4
.L_69:
        /*0090*/ 	.byte	0x04, 0x1e
        /*0092*/ 	.short	(.L_71 - .L_70)
.L_70:
        /*0094*/ 	.word	0x00000000


	//----- nvinfo : EIATTR_CBANK_PARAM_SIZE
	.align		4
.L_71:
        /*0098*/ 	.byte	0x03, 0x19
        /*009a*/ 	.short	0x0028


	//----- nvinfo : EIATTR_PARAM_CBANK
	.align		4
        /*009c*/ 	.byte	0x04, 0x0a
        /*009e*/ 	.short	(.L_73 - .L_72)
	.align		4
.L_72:
        /*00a0*/ 	.word	index@(.nv.constant0._Z25cross_entropy_loss_kernelPfPiS_S_ii)
        /*00a4*/ 	.short	0x0380
        /*00a6*/ 	.short	0x0028


	//----- nvinfo : EIATTR_SW_WAR
	.align		4
.L_73:
        /*00a8*/ 	.byte	0x04, 0x36
        /*00aa*/ 	.short	(.L_75 - .L_74)
.L_74:
        /*00ac*/ 	.word	0x00000008
.L_75:


//--------------------- .nv.info._Z14dropout_kernelPfS_iy --------------------------
	.section	.nv.info._Z14dropout_kernelPfS_iy,"",@"SHT_CUDA_INFO"
	.sectionflags	@""
	.align	4


	//----- nvinfo : EIATTR_CUDA_API_VERSION
	.align		4
        /*0000*/ 	.byte	0x04, 0x37
        /*0002*/ 	.short	(.L_77 - .L_76)
.L_76:
        /*0004*/ 	.word	0x00000082


	//----- nvinfo : EIATTR_KPARAM_INFO
	.align		4
.L_77:
        /*0008*/ 	.byte	0x04, 0x17
        /*000a*/ 	.short	(.L_79 - .L_78)
.L_78:
        /*000c*/ 	.word	0x00000000
        /*0010*/ 	.short	0x0003
        /*0012*/ 	.short	0x0018
        /*0014*/ 	.byte	0x00, 0xf0, 0x21, 0x00


	//----- nvinfo : EIATTR_KPARAM_INFO
	.align		4
.L_79:
        /*0018*/ 	.byte	0x04, 0x17
        /*001a*/ 	.short	(.L_81 - .L_80)
.L_80:
        /*001c*/ 	.word	0x00000000
        /*0020*/ 	.short	0x0002
        /*0022*/ 	.short	0x0010
        /*0024*/ 	.byte	0x00, 0xf0, 0x11, 0x00


	//----- nvinfo : EIATTR_KPARAM_INFO
	.align		4
.L_81:
        /*0028*/ 	.byte	0x04, 0x17
        /*002a*/ 	.short	(.L_83 - .L_82)
.L_82:
        /*002c*/ 	.word	0x00000000
        /*0030*/ 	.short	0x0001
        /*0032*/ 	.short	0x0008
        /*0034*/ 	.byte	0x00, 0xf5, 0x21, 0x00


	//----- nvinfo : EIATTR_KPARAM_INFO
	.align		4
.L_83:
        /*0038*/ 	.byte	0x04, 0x17
        /*003a*/ 	.short	(.L_85 - .L_84)
.L_84:
        /*003c*/ 	.word	0x00000000
        /*0040*/ 	.short	0x0000
        /*0042*/ 	.short	0x0000
        /*0044*/ 	.byte	0x00, 0xf5, 0x21, 0x00


	//----- nvinfo : EIATTR_SPARSE_MMA_MASK
	.align		4
.L_85:
        /*0048*/ 	.byte	0x03, 0x50
        /*004a*/ 	.short	0x0000


	//----- nvinfo : EIATTR_MAXREG_COUNT
	.align		4
        /*004c*/ 	.byte	0x03, 0x1b
        /*004e*/ 	.short	0x00ff


	//----- nvinfo : EIATTR_MERCURY_ISA_VERSION
	.align		4
        /*0050*/ 	.byte	0x03, 0x5f
        /*0052*/ 	.short	0x0101


	//----- nvinfo : EIATTR_VRC_CTA_INIT_COUNT
	.align		4
        /*0054*/ 	.byte	0x02, 0x4a
	.zero		1
	.zero		1


	//----- nvinfo : EIATTR_EXIT_INSTR_OFFSETS
	.align		4
        /*0058*/ 	.byte	0x04, 0x1c
        /*005a*/ 	.short	(.L_87 - .L_86)


	//   ....[0]....
.L_86:
        /*005c*/ 	.word	0x00000070


	//   ....[1]....
        /*0060*/ 	.word	0x00000150


	//   ....[2]....
        /*0064*/ 	.word	0x00000190


	//----- nvinfo : EIATTR_CRS_STACK_SIZE
	.align		4
.L_87:
        /*0068*/ 	.byte	0x04, 0x1e
        /*006a*/ 	.short	(.L_89 - .L_88)
.L_88:
        /*006c*/ 	.word	0x00000000


	//----- nvinfo : EIATTR_CBANK_PARAM_SIZE
	.align		4
.L_89:
        /*0070*/ 	.byte	0x03, 0x19
        /*0072*/ 	.short	0x0020


	//----- nvinfo : EIATTR_PARAM_CBANK
	.align		4
        /*0074*/ 	.byte	0x04, 0x0a
        /*0076*/ 	.short	(.L_91 - .L_90)
	.align		4
.L_90:
        /*0078*/ 	.word	index@(.nv.constant0._Z14dropout_kernelPfS_iy)
        /*007c*/ 	.short	0x0380
        /*007e*/ 	.short	0x0020


	//----- nvinfo : EIATTR_SW_WAR
	.align		4
.L_91:
        /*0080*/ 	.byte	0x04, 0x36
        /*0082*/ 	.short	(.L_93 - .L_92)
.L_92:
        /*0084*/ 	.word	0x00000008
.L_93:


//--------------------- .nv.info._Z11relu_kernelPfS_i --------------------------
	.section	.nv.info._Z11relu_kernelPfS_i,"",@"SHT_CUDA_INFO"
	.sectionflags	@""
	.align	4


	//----- nvinfo : EIATTR_CUDA_API_VERSION
	.align		4
        /*0000*/ 	.byte	0x04, 0x37
        /*0002*/ 	.short	(.L_95 - .L_94)
.L_94:
        /*0004*/ 	.word	0x00000082


	//----- nvinfo : EIATTR_KPARAM_INFO
	.align		4
.L_95:
        /*0008*/ 	.byte	0x04, 0x17
        /*000a*/ 	.short	(.L_97 - .L_96)
.L_96:
        /*000c*/ 	.word	0x00000000
        /*0010*/ 	.short	0x0002
        /*0012*/ 	.short	0x0010
        /*0014*/ 	.byte	0x00, 0xf0, 0x11, 0x00


	//----- nvinfo : EIATTR_KPARAM_INFO
	.align		4
.L_97:
        /*0018*/ 	.byte	0x04, 0x17
        /*001a*/ 	.short	(.L_99 - .L_98)
.L_98:
        /*001c*/ 	.word	0x00000000
        /*0020*/ 	.short	0x0001
        /*0022*/ 	.short	0x0008
        /*0024*/ 	.byte	0x00, 0xf5, 0x21, 0x00


	//----- nvinfo : EIATTR_KPARAM_INFO
	.align		4
.L_99:
        /*0028*/ 	.byte	0x04, 0x17
        /*002a*/ 	.short	(.L_101 - .L_100)
.L_100:
        /*002c*/ 	.word	0x00000000
        /*0030*/ 	.short	0x0000
        /*0032*/ 	.short	0x0000
        /*0034*/ 	.byte	0x00, 0xf5, 0x21, 0x00


	//----- nvinfo : EIATTR_SPARSE_MMA_MASK
	.align		4
.L_101:
        /*0038*/ 	.byte	0x03, 0x50
        /*003a*/ 	.short	0x0000


	//----- nvinfo : EIATTR_MAXREG_COUNT
	.align		4
        /*003c*/ 	.byte	0x03, 0x1b
        /*003e*/ 	.short	0x00ff


	//----- nvinfo : EIATTR_MERCURY_ISA_VERSION
	.align		4
        /*0040*/ 	.byte	0x03, 0x5f
        /*0042*/ 	.short	0x0101


	//----- nvinfo : EIATTR_VRC_CTA_INIT_COUNT
	.align		4
        /*0044*/ 	.byte	0x02, 0x4a
	.zero		1
	.zero		1


	//----- nvinfo : EIATTR_EXIT_INSTR_OFFSETS
	.align		4
        /*0048*/ 	.byte	0x04, 0x1c
        /*004a*/ 	.short	(.L_103 - .L_102)


	//   ....[0]....
.L_102:
        /*004c*/ 	.word	0x00000070


	//   ....[1]....
        /*0050*/ 	.word	0x00000100


	//----- nvinfo : EIATTR_CBANK_PARAM_SIZE
	.align		4
.L_103:
        /*0054*/ 	.byte	0x03, 0x19
        /*0056*/ 	.short	0x0014


	//----- nvinfo : EIATTR_PARAM_CBANK
	.align		4
        /*0058*/ 	.byte	0x04, 0x0a
        /*005a*/ 	.short	(.L_105 - .L_104)
	.align		4
.L_104:
        /*005c*/ 	.word	index@(.nv.constant0._Z11relu_kernelPfS_i)
        /*0060*/ 	.short	0x0380
        /*0062*/ 	.short	0x0014


	//----- nvinfo : EIATTR_SW_WAR
	.align		4
.L_105:
        /*0064*/ 	.byte	0x04, 0x36
        /*0066*/ 	.short	(.L_107 - .L_106)
.L_106:
        /*0068*/ 	.word	0x00000008
.L_107:


//--------------------- .nv.info._Z21simple_maxpool_kernelPfS_iiiiii --------------------------
	.section	.nv.info._Z21simple_maxpool_kernelPfS_iiiiii,"",@"SHT_CUDA_INFO"
	.sectionflags	@""
	.align	4


	//----- nvinfo : EIATTR_CUDA_API_VERSION
	.align		4
        /*0000*/ 	.byte	0x04, 0x37
        /*0002*/ 	.short	(.L_109 - .L_108)
.L_108:
        /*0004*/ 	.word	0x00000082


	//----- nvinfo : EIATTR_KPARAM_INFO
	.align		4
.L_109:
        /*0008*/ 	.byte	0x04, 0x17
        /*000a*/ 	.short	(.L_111 - .L_110)
.L_110:
        /*000c*/ 	.word	0x00000000
        /*0010*/ 	.short	0x0007
        /*0012*/ 	.short	0x0024
        /*0014*/ 	.byte	0x00, 0xf0, 0x11, 0x00


	//----- nvinfo : EIATTR_KPARAM_INFO
	.align		4
.L_111:
        /*0018*/ 	.byte	0x04, 0x17
        /*001a*/ 	.short	(.L_113 - .L_112)
.L_112:
        /*001c*/ 	.word	0x00000000
        /*0020*/ 	.short	0x0006
        /*0022*/ 	.short	0x0020
        /*0024*/ 	.byte	0x00, 0xf0, 0x11, 0x00


	//----- nvinfo : EIATTR_KPARAM_INFO
	.align		4
.L_113:
        /*0028*/ 	.byte	0x04, 0x17
        /*002a*/ 	.short	(.L_115 - .L_114)
.L_114:
        /*002c*/ 	.word	0x00000000
        /*0030*/ 	.short	0x0005
        /*0032*/ 	.short	0x001c
        /*0034*/ 	.byte	0x00, 0xf0, 0x11, 0x00


	//----- nvinfo : EIATTR_KPARAM_INFO
	.align		4
.L_115:
        /*0038*/ 	.byte	0x04, 0x17
        /*003a*/ 	.short	(.L_117 - .L_116)
.L_116:
        /*003c*/ 	.word	0x00000000
        /*0040*/ 	.short	0x0004
        /*0042*/ 	.short	0x0018
        /*0044*/ 	.byte	0x00, 0xf0, 0x11, 0x00


	//----- nvinfo : EIATTR_KPARAM_INFO
	.align		4
.L_117:
        /*0048*/ 	.byte	0x04, 0x17
        /*004a*/ 	.short	(.L_119 - .L_118)
.L_118:
        /*004c*/ 	.word	0x00000000
        /*0050*/ 	.short	0x0003
        /*0052*/ 	.short	0x0014
        /*0054*/ 	.byte	0x00, 0xf0, 0x11, 0x00


	//----- nvinfo : EIATTR_KPARAM_INFO
	.align		4
.L_119:
        /*0058*/ 	.byte	0x04, 0x17
        /*005a*/ 	.short	(.L_121 - .L_120)
.L_120:
        /*005c*/ 	.word	0x00000000
        /*0060*/ 	.short	0x0002
        /*0062*/ 	.short	0x0010
        /*0064*/ 	.byte	0x00, 0xf0, 0x11, 0x00


	//----- nvinfo : EIATTR_KPARAM_INFO
	.align		4
.L_121:
        /*0068*/ 	.byte	0x04, 0x17
        /*006a*/ 	.short	(.L_123 - .L_122)
.L_122:
        /*006c*/ 	.word	0x00000000
        /*0070*/ 	.short	0x0001
        /*0072*/ 	.short	0x0008
        /*0074*/ 	.byte	0x00, 0xf5, 0x21, 0x00


	//----- nvinfo : EIATTR_KPARAM_INFO
	.align		4
.L_123:
        /*0078*/ 	.byte	0x04, 0x17
        /*007a*/ 	.short	(.L_125 - .L_124)
.L_124:
        /*007c*/ 	.word	0x00000000
        /*0080*/ 	.short	0x0000
        /*0082*/ 	.short	0x0000
        /*0084*/ 	.byte	0x00, 0xf5, 0x21, 0x00


	//----- nvinfo : EIATTR_SPARSE_MMA_MASK
	.align		4
.L_125:
        /*0088*/ 	.byte	0x03, 0x50
        /*008a*/ 	.short	0x0000


	//----- nvinfo : EIATTR_MAXREG_COUNT
	.align		4
        /*008c*/ 	.byte	0x03, 0x1b
        /*008e*/ 	.short	0x00ff


	//----- nvinfo : EIATTR_MERCURY_ISA_VERSION
	.align		4
        /*0090*/ 	.byte	0x03, 0x5f
        /*0092*/ 	.short	0x0101


	//----- nvinfo : EIATTR_VRC_CTA_INIT_COUNT
	.align		4
        /*0094*/ 	.byte	0x02, 0x4a
	.zero		1
	.zero		1


	//----- nvinfo : EIATTR_EXIT_INSTR_OFFSETS
	.align		4
        /*0098*/ 	.byte	0x04, 0x1c
        /*009a*/ 	.short	(.L_127 - .L_126)


	//   ....[0]....
.L_126:
        /*009c*/ 	.word	0x00000360


	//   ....[1]....
        /*00a0*/ 	.word	0x000012a0


	//----- nvinfo : EIATTR_CBANK_PARAM_SIZE
	.align		4
.L_127:
        /*00a4*/ 	.byte	0x03, 0x19
        /*00a6*/ 	.short	0x0028


	//----- nvinfo : EIATTR_PARAM_CBANK
	.align		4
        /*00a8*/ 	.byte	0x04, 0x0a
        /*00aa*/ 	.short	(.L_129 - .L_128)
	.align		4
.L_128:
        /*00ac*/ 	.word	index@(.nv.constant0._Z21simple_maxpool_kernelPfS_iiiiii)
        /*00b0*/ 	.short	0x0380
        /*00b2*/ 	.short	0x0028


	//----- nvinfo : EIATTR_SW_WAR
	.align		4
.L_129:
        /*00b4*/ 	.byte	0x04, 0x36
        /*00b6*/ 	.short	(.L_131 - .L_130)
.L_130:
        /*00b8*/ 	.word	0x00000008
.L_131:


//--------------------- .nv.info._Z20simple_conv2d_kernelPfS_S_S_iiiiiiii --------------------------
	.section	.nv.info._Z20simple_conv2d_kernelPfS_S_S_iiiiiiii,"",@"SHT_CUDA_INFO"
	.sectionflags	@""
	.align	4


	//----- nvinfo : EIATTR_CUDA_API_VERSION
	.align		4
        /*0000*/ 	.byte	0x04, 0x37
        /*0002*/ 	.short	(.L_133 - .L_132)
.L_132:
        /*0004*/ 	.word	0x00000082


	//----- nvinfo : EIATTR_KPARAM_INFO
	.align		4
.L_133:
        /*0008*/ 	.byte	0x04, 0x17
        /*000a*/ 	.short	(.L_135 - .L_134)
.L_134:
        /*000c*/ 	.word	0x00000000
        /*0010*/ 	.short	0x000b
        /*0012*/ 	.short	0x003c
        /*0014*/ 	.byte	0x00, 0xf0, 0x11, 0x00


	//----- nvinfo : EIATTR_KPARAM_INFO
	.align		4
.L_135:
        /*0018*/ 	.byte	0x04, 0x17
        /*001a*/ 	.short	(.L_137 - .L_136)
.L_136:
        /*001c*/ 	.word	0x00000000
        /*0020*/ 	.short	0x000a
        /*0022*/ 	.short	0x0038
        /*0024*/ 	.byte	0x00, 0xf0, 0x11, 0x00


	//----- nvinfo : EIATTR_KPARAM_INFO
	.align		4
.L_137:
        /*0028*/ 	.byte	0x04, 0x17
        /*002a*/ 	.short	(.L_139 - .L_138)
.L_138:
        /*002c*/ 	.word	0x00000000
        /*0030*/ 	.short	0x0009
        /*0032*/ 	.short	0x0034
        /*0034*/ 	.byte	0x00, 0xf0, 0x11, 0x00


	//----- nvinfo : EIATTR_KPARAM_INFO
	.align		4
.L_139:
        /*0038*/ 	.byte	0x04, 0x17
        /*003a*/ 	.short	(.L_141 - .L_140)
.L_140:
        /*003c*/ 	.word	0x00000000
        /*0040*/ 	.short	0x0008
        /*0042*/ 	.short	0x0030
        /*0044*/ 	.byte	0x00, 0xf0, 0x11, 0x00


	//----- nvinfo : EIATTR_KPARAM_INFO
	.align		4
.L_141:
        /*0048*/ 	.byte	0x04, 0x17
        /*004a*/ 	.short	(.L_143 - .L_142)
.L_142:
        /*004c*/ 	.word	0x00000000
        /*0050*/ 	.short	0x0007
        /*0052*/ 	.short	0x002c
        /*0054*/ 	.byte	0x00, 0xf0, 0x11, 0x00


	//----- nvinfo : EIATTR_KPARAM_INFO
	.align		4
.L_143:
        /*0058*/ 	.byte	0x04, 0x17
        /*005a*/ 	.short	(.L_145 - .L_144)
.L_144:
        /*005c*/ 	.word	0x00000000
        /*0060*/ 	.short	0x0006
        /*0062*/ 	.short	0x0028
        /*0064*/ 	.byte	0x00, 0xf0, 0x11, 0x00


	//----- nvinfo : EIATTR_KPARAM_INFO
	.align		4
.L_145:
        /*0068*/ 	.byte	0x04, 0x17
        /*006a*/ 	.short	(.L_147 - .L_146)
.L_146:
        /*006c*/ 	.word	0x00000000
        /*0070*/ 	.short	0x0005
        /*0072*/ 	.short	0x0024
        /*0074*/ 	.byte	0x00, 0xf0, 0x11, 0x00


	//----- nvinfo : EIATTR_KPARAM_INFO
	.align		4
.L_147:
        /*0078*/ 	.byte	0x04, 0x17
        /*007a*/ 	.short	(.L_149 - .L_148)
.L_148:
        /*007c*/ 	.word	0x00000000
        /*0080*/ 	.short	0x0004
        /*0082*/ 	.short	0x0020
        /*0084*/ 	.byte	0x00, 0xf0, 0x11, 0x00


	//----- nvinfo : EIATTR_KPARAM_INFO
	.align		4
.L_149:
        /*0088*/ 	.byte	0x04, 0x17
        /*008a*/ 	.short	(.L_151 - .L_150)
.L_150:
        /*008c*/ 	.word	0x00000000
        /*0090*/ 	.short	0x0003
        /*0092*/ 	.short	0x0018
        /*0094*/ 	.byte	0x00, 0xf5, 0x21, 0x00


	//----- nvinfo : EIATTR_KPARAM_INFO
	.align		4
.L_151:
        /*0098*/ 	.byte	0x04, 0x17
        /*009a*/ 	.short	(.L_153 - .L_152)
.L_152:
        /*009c*/ 	.word	0x00000000
        /*00a0*/ 	.short	0x0002
        /*00a2*/ 	.short	0x0010
        /*00a4*/ 	.byte	0x00, 0xf5, 0x21, 0x00


	//----- nvinfo : EIATTR_KPARAM_INFO
	.align		4
.L_153:
        /*00a8*/ 	.byte	0x04, 0x17
        /*00aa*/ 	.short	(.L_155 - .L_154)
.L_154:
        /*00ac*/ 	.word	0x00000000
        /*00b0*/ 	.short	0x0001
        /*00b2*/ 	.short	0x0008
        /*00b4*/ 	.byte	0x00, 0xf5, 0x21, 0x00


	//----- nvinfo : EIATTR_KPARAM_INFO
	.align		4
.L_155:
        /*00b8*/ 	.byte	0x04, 0x17
        /*00ba*/ 	.short	(.L_157 - .L_156)
.L_156:
        /*00bc*/ 	.word	0x00000000
        /*00c0*/ 	.short	0x0000
        /*00c2*/ 	.short	0x0000
        /*00c4*/ 	.byte	0x00, 0xf5, 0x21, 0x00


	//----- nvinfo : EIATTR_SPARSE_MMA_MASK
	.align		4
.L_157:
        /*00c8*/ 	.byte	0x03, 0x50
        /*00ca*/ 	.short	0x0000


	//----- nvinfo : EIATTR_MAXREG_COUNT
	.align		4
        /*00cc*/ 	.byte	0x03, 0x1b
        /*00ce*/ 	.short	0x00ff


	//----- nvinfo : EIATTR_MERCURY_ISA_VERSION
	.align		4
        /*00d0*/ 	.byte	0x03, 0x5f
        /*00d2*/ 	.short	0x0101


	//----- nvinfo : EIATTR_VRC_CTA_INIT_COUNT
	.align		4
        /*00d4*/ 	.byte	0x02, 0x4a
	.zero		1
	.zero		1


	//----- nvinfo : EIATTR_EXIT_INSTR_OFFSETS
	.align		4
        /*00d8*/ 	.byte	0x04, 0x1c
        /*00da*/ 	.short	(.L_159 - .L_158)


	//   ....[0]....
.L_158:
        /*00dc*/ 	.word	0x00000390


	//   ....[1]....
        /*00e0*/ 	.word	0x000017d0


	//----- nvinfo : EIATTR_CRS_STACK_SIZE
	.align		4
.L_159:
        /*00e4*/ 	.byte	0x04, 0x1e
        /*00e6*/ 	.short	(.L_161 - .L_160)
.L_160:
        /*00e8*/ 	.word	0x00000000


	//----- nvinfo : EIATTR_CBANK_PARAM_SIZE
	.align		4
.L_161:
        /*00ec*/ 	.byte	0x03, 0x19
        /*00ee*/ 	.short	0x0040


	//----- nvinfo : EIATTR_PARAM_CBANK
	.align		4
        /*00f0*/ 	.byte	0x04, 0x0a
        /*00f2*/ 	.short	(.L_163 - .L_162)
	.align		4
.L_162:
        /*00f4*/ 	.word	index@(.nv.constant0._Z20simple_conv2d_kernelPfS_S_S_iiiiiiii)
        /*00f8*/ 	.short	0x0380
        /*00fa*/ 	.short	0x0040


	//----- nvinfo : EIATTR_SW_WAR
	.align		4
.L_163:
        /*00fc*/ 	.byte	0x04, 0x36
        /*00fe*/ 	.short	(.L_165 - .L_164)
.L_164:
        /*0100*/ 	.word	0x00000008
.L_165:


//--------------------- .nv.callgraph             --------------------------
	.section	.nv.callgraph,"",@"SHT_CUDA_CALLGRAPH"
	.align	4
	.sectionentsize	8
	.align		4
        /*0000*/ 	.word	0x00000000
	.align		4
        /*0004*/ 	.word	0xffffffff
	.align		4
        /*0008*/ 	.word	0x00000000
	.align		4
        /*000c*/ 	.word	0xfffffffe
	.align		4
        /*0010*/ 	.word	0x00000000
	.align		4
        /*0014*/ 	.word	0xfffffffd
	.align		4
        /*0018*/ 	.word	0x00000000
	.align		4
        /*001c*/ 	.word	0xfffffffc


//--------------------- .text._Z17sgd_update_kernelPfS_fi --------------------------
	.section	.text._Z17sgd_update_kernelPfS_fi,"ax",@progbits
	.align	128
        .global         _Z17sgd_update_kernelPfS_fi
        .type           _Z17sgd_update_kernelPfS_fi,@function
        .size           _Z17sgd_update_kernelPfS_fi,(.L_x_79 - _Z17sgd_update_kernelPfS_fi)
        .other          _Z17sgd_update_kernelPfS_fi,@"STO_CUDA_ENTRY STV_DEFAULT"
_Z17sgd_update_kernelPfS_fi:
.text._Z17sgd_update_kernelPfS_fi:
[----:B------:R-:W-:Y:S01]  /*0000*/  LDC R1, c[0x0][0x37c] ;  /* 0x0000df00ff017b82 */ /* 0x000fe20000000800 */
[----:B------:R-:W0:Y:S07]  /*0010*/  S2R R0, SR_TID.X ;  /* 0x0000000000007919 */ /* 0x000e2e0000002100 */
[----:B------:R-:W0:Y:S01]  /*0020*/  S2UR UR4, SR_CTAID.X ;  /* 0x00000000000479c3 */ /* 0x000e220000002500 */
[----:B------:R-:W1:Y:S07]  /*0030*/  LDCU UR5, c[0x0][0x394] ;  /* 0x00007280ff0577ac */ /* 0x000e6e0008000800 */
[----:B------:R-:W0:Y:S02]  /*0040*/  LDC R7, c[0x0][0x360] ;  /* 0x0000d800ff077b82 */ /* 0x000e240000000800 */
[----:B0-----:R-:W-:-:S05]  /*0050*/  IMAD R7, R7, UR4, R0 ;  /* 0x0000000407077c24 */ /* 0x001fca000f8e0200 */
[----:B-1----:R-:W-:-:S13]  /*0060*/  ISETP.GE.AND P0, PT, R7, UR5, PT ;  /* 0x0000000507007c0c */ /* 0x002fda000bf06270 */
[----:B------:R-:W-:Y:S05]  /*0070*/  @P0 EXIT ;  /* 0x000000000000094d */ /* 0x000fea0003800000 */
[----:B------:R-:W0:Y:S01]  /*0080*/  LDC.64 R2, c[0x0][0x388] ;  /* 0x0000e200ff027b82 */ /* 0x000e220000000a00 */
[----:B------:R-:W1:Y:S01]  /*0090*/  LDCU.64 UR4, c[0x0][0x358] ;  /* 0x00006b00ff0477ac */ /* 0x000e620008000a00 */
[----:B------:R-:W2:Y:S06]  /*00a0*/  LDCU UR6, c[0x0][0x390] ;  /* 0x00007200ff0677ac */ /* 0x000eac0008000800 */
[----:B------:R-:W3:Y:S01]  /*00b0*/  LDC.64 R4, c[0x0][0x380] ;  /* 0x0000e000ff047b82 */ /* 0x000ee20000000a00 */
[----:B0-----:R-:W-:-:S06]  /*00c0*/  IMAD.WIDE R2, R7, 0x4, R2 ;  /* 0x0000000407027825 */ /* 0x001fcc00078e0202 */
[----:B-1----:R-:W2:Y:S01]  /*00d0*/  LDG.E R2, desc[UR4][R2.64] ;  /* 0x0000000402027981 */ /* 0x002ea2000c1e1900 */
[----:B---3--:R-:W-:-:S05]  /*00e0*/  IMAD.WIDE R4, R7, 0x4, R4 ;  /* 0x0000000407047825 */ /* 0x008fca00078e0204 */
[----:B------:R-:W2:Y:S02]  /*00f0*/  LDG.E R7, desc[UR4][R4.64] ;  /* 0x0000000404077981 */ /* 0x000ea4000c1e1900 */
[----:B--2---:R-:W-:-:S05]  /*0100*/  FFMA R7, -R2, UR6, R7 ;  /* 0x0000000602077c23 */ /* 0x004fca0008000107 */
[----:B------:R-:W-:Y:S01]  /*0110*/  STG.E desc[UR4][R4.64], R7 ;  /* 0x0000000704007986 */ /* 0x000fe2000c101904 */
[----:B------:R-:W-:Y:S05]  /*0120*/  EXIT ;  /* 0x000000000000794d */ /* 0x000fea0003800000 */
.L_x_0:
[----:B------:R-:W-:-:S00]  /*0130*/  BRA `(.L_x_0) ;  /* 0xfffffffc00fc7947 */ /* 0x000fc0000383ffff */
[----:B------:R-:W-:-:S00]  /*0140*/  NOP ;  /* 0x0000000000007918 */ /* 0x000fc00000000000 */
        /* <DEDUP_REMOVED lines=11> */
.L_x_79:


//--------------------- .text._Z25cross_entropy_loss_kernelPfPiS_S_ii --------------------------
	.section	.text._Z25cross_entropy_loss_kernelPfPiS_S_ii,"ax",@progbits
	.align	128
        .global         _Z25cross_entropy_loss_kernelPfPiS_S_ii
        .type           _Z25cross_entropy_loss_kernelPfPiS_S_ii,@function
        .size           _Z25cross_entropy_loss_kernelPfPiS_S_ii,(.L_x_78 - _Z25cross_entropy_loss_kernelPfPiS_S_ii)
        .other          _Z25cross_entropy_loss_kernelPfPiS_S_ii,@"STO_CUDA_ENTRY STV_DEFAULT"
_Z25cross_entropy_loss_kernelPfPiS_S_ii:
.text._Z25cross_entropy_loss_kernelPfPiS_S_ii:
        /* <DEDUP_REMOVED lines=9> */
[----:B------:R-:W1:Y:S01]  /*0090*/  LDCU UR5, c[0x0][0x3a4] ;  /* 0x00007480ff0577ac */ /* 0x000e620008000800 */
[----:B------:R-:W2:Y:S06]  /*00a0*/  LDCU.64 UR8, c[0x0][0x358] ;  /* 0x00006b00ff0877ac */ /* 0x000eac0008000a00 */
[----:B------:R-:W3:Y:S01]  /*00b0*/  LDC.64 R4, c[0x0][0x380] ;  /* 0x0000e000ff047b82 */ /* 0x000ee20000000a00 */
[C---:B-1----:R-:W-:Y:S02]  /*00c0*/  IMAD R16, R3.reuse, UR5, RZ ;  /* 0x0000000503107c24 */ /* 0x042fe4000f8e02ff */
[----:B0-----:R-:W-:-:S06]  /*00d0*/  IMAD.WIDE R14, R3, 0x4, R14 ;  /* 0x00000004030e7825 */ /* 0x001fcc00078e020e */
[----:B--2---:R0:W5:Y:S01]  /*00e0*/  LDG.E R14, desc[UR8][R14.64] ;  /* 0x000000080e0e7981 */ /* 0x004162000c1e1900 */
[----:B---3--:R-:W-:-:S05]  /*00f0*/  IMAD.WIDE R4, R16, 0x4, R4 ;  /* 0x0000000410047825 */ /* 0x008fca00078e0204 */
[----:B------:R0:W5:Y:S01]  /*0100*/  LDG.E R12, desc[UR8][R4.64] ;  /* 0x00000008040c7981 */ /* 0x000162000c1e1900 */
[----:B------:R-:W-:-:S09]  /*0110*/  UISETP.GE.AND UP0, UPT, UR5, 0x2, UPT ;  /* 0x000000020500788c */ /* 0x000fd2000bf06270 */
[----:B0-----:R-:W-:Y:S05]  /*0120*/  BRA.U !UP0, `(.L_x_1) ;  /* 0x0000000508547547 */ /* 0x001fea000b800000 */
[----:B------:R-:W-:Y:S01]  /*0130*/  UIADD3 UR4, UPT, UPT, UR5, -0x1, URZ ;  /* 0xffffffff05047890 */ /* 0x000fe2000fffe0ff */
[----:B------:R-:W-:Y:S01]  /*0140*/  HFMA2 R7, -RZ, RZ, 0, 5.9604644775390625e-08 ;  /* 0x00000001ff077431 */ /* 0x000fe200000001ff */
[----:B------:R-:W-:Y:S02]  /*0150*/  UIADD3 UR5, UPT, UPT, UR5, -0x2, URZ ;  /* 0xfffffffe05057890 */ /* 0x000fe4000fffe0ff */
[----:B------:R-:W-:Y:S02]  /*0160*/  ULOP3.LUT UR6, UR4, 0xf, URZ, 0xc0, !UPT ;  /* 0x0000000f04067892 */ /* 0x000fe4000f8ec0ff */
[----:B------:R-:W-:-:S09]  /*0170*/  UISETP.GE.U32.AND UP0, UPT, UR5, 0xf, UPT ;  /* 0x0000000f0500788c */ /* 0x000fd2000bf06070 */
[----:B------:R-:W-:Y:S05]  /*0180*/  BRA.U !UP0, `(.L_x_2) ;  /* 0x0000000108947547 */ /* 0x000fea000b800000 */
[----:B------:R-:W-:Y:S01]  /*0190*/  IADD3 R11, P0, PT, R4, 0x20, RZ ;  /* 0x00000020040b7810 */ /* 0x000fe20007f1e0ff */
[----:B------:R-:W-:Y:S01]  /*01a0*/  ULOP3.LUT UR5, UR4, 0xfffffff0, URZ, 0xc0, !UPT ;  /* 0xfffffff004057892 */ /* 0x000fe2000f8ec0ff */
[----:B------:R-:W-:Y:S02]  /*01b0*/  MOV R0, RZ ;  /* 0x000000ff00007202 */ /* 0x000fe40000000f00 */
[----:B------:R-:W-:Y:S01]  /*01c0*/  IADD3.X R3, PT, PT, RZ, R5, RZ, P0, !PT ;  /* 0x00000005ff037210 */ /* 0x000fe200007fe4ff */
[----:B------:R-:W-:-:S12]  /*01d0*/  UIADD3 UR5, UPT, UPT, -UR5, URZ, URZ ;  /* 0x000000ff05057290 */ /* 0x000fd8000fffe1ff */
.L_x_3:
[----:B------:R-:W-:-:S05]  /*01e0*/  MOV R2, R11 ;  /* 0x0000000b00027202 */ /* 0x000fca0000000f00 */
[----:B------:R-:W2:Y:S04]  /*01f0*/  LDG.E R11, desc[UR8][R2.64+-0x1c] ;  /* 0xffffe408020b7981 */ /* 0x000ea8000c1e1900 */
[----:B------:R-:W2:Y:S04]  /*0200*/  LDG.E R10, desc[UR8][R2.64+-0x18] ;  /* 0xffffe808020a7981 */ /* 0x000ea8000c1e1900 */
[----:B------:R-:W3:Y:S04]  /*0210*/  LDG.E R13, desc[UR8][R2.64+-0x14] ;  /* 0xffffec08020d7981 */ /* 0x000ee8000c1e1900 */
[----:B------:R-:W3:Y:S04]  /*0220*/  LDG.E R15, desc[UR8][R2.64+-0x10] ;  /* 0xfffff008020f7981 */ /* 0x000ee8000c1e1900 */
[----:B------:R-:W4:Y:S04]  /*0230*/  LDG.E R17, desc[UR8][R2.64+-0xc] ;  /* 0xfffff40802117981 */ /* 0x000f28000c1e1900 */
        /* <DEDUP_REMOVED lines=10> */
[----:B------:R0:W4:Y:S01]  /*02e0*/  LDG.E R7, desc[UR8][R2.64+0x20] ;  /* 0x0000200802077981 */ /* 0x000122000c1e1900 */
[----:B------:R-:W-:Y:S01]  /*02f0*/  UIADD3 UR5, UPT, UPT, UR5, 0x10, URZ ;  /* 0x0000001005057890 */ /* 0x000fe2000fffe0ff */
[----:B------:R-:W-:-:S03]  /*0300*/  IADD3 R0, PT, PT, R0, 0x10, RZ ;  /* 0x0000001000007810 */ /* 0x000fc60007ffe0ff */
[----:B------:R-:W-:Y:S01]  /*0310*/  UISETP.NE.AND UP0, UPT, UR5, URZ, UPT ;  /* 0x000000ff0500728c */ /* 0x000fe2000bf05270 */
[----:B--2--5:R-:W-:Y:S02]  /*0320*/  FMNMX3 R10, R12, R11, R10, !PT ;  /* 0x0000000b0c0a7276 */ /* 0x024fe4000780000a */
[----:B------:R-:W-:-:S04]  /*0330*/  IADD3 R11, P0, PT, R2, 0x40, RZ ;  /* 0x00000040020b7810 */ /* 0x000fc80007f1e0ff */
[----:B0-----:R-:W-:Y:S02]  /*0340*/  IADD3.X R3, PT, PT, RZ, R3, RZ, P0, !PT ;  /* 0x00000003ff037210 */ /* 0x001fe400007fe4ff */
[----:B---3--:R-:W-:-:S04]  /*0350*/  FMNMX3 R10, R10, R13, R15, !PT ;  /* 0x0000000d0a0a7276 */ /* 0x008fc8000780000f */
[----:B----4-:R-:W-:-:S04]  /*0360*/  FMNMX3 R10, R10, R17, R18, !PT ;  /* 0x000000110a0a7276 */ /* 0x010fc80007800012 */
[----:B------:R-:W-:-:S04]  /*0370*/  FMNMX3 R10, R10, R19, R20, !PT ;  /* 0x000000130a0a7276 */ /* 0x000fc80007800014 */
[----:B------:R-:W-:-:S04]  /*0380*/  FMNMX3 R10, R10, R21, R22, !PT ;  /* 0x000000150a0a7276 */ /* 0x000fc80007800016 */
[----:B------:R-:W-:-:S04]  /*0390*/  FMNMX3 R10, R10, R23, R24, !PT ;  /* 0x000000170a0a7276 */ /* 0x000fc80007800018 */
[----:B------:R-:W-:-:S04]  /*03a0*/  FMNMX3 R6, R10, R9, R6, !PT ;  /* 0x000000090a067276 */ /* 0x000fc80007800006 */
[----:B------:R-:W-:Y:S01]  /*03b0*/  FMNMX3 R12, R6, R8, R7, !PT ;  /* 0x00000008060c7276 */ /* 0x000fe20007800007 */
[----:B------:R-:W-:Y:S06]  /*03c0*/  BRA.U UP0, `(.L_x_3) ;  /* 0xfffffffd00847547 */ /* 0x000fec000b83ffff */
[----:B------:R-:W-:-:S07]  /*03d0*/  IADD3 R7, PT, PT, R0, 0x1, RZ ;  /* 0x0000000100077810 */ /* 0x000fce0007ffe0ff */
.L_x_2:
[----:B------:R-:W-:-:S09]  /*03e0*/  UISETP.NE.AND UP0, UPT, UR6, URZ, UPT ;  /* 0x000000ff0600728c */ /* 0x000fd2000bf05270 */
[----:B------:R-:W-:Y:S05]  /*03f0*/  BRA.U !UP0, `(.L_x_1) ;  /* 0x0000000108a07547 */ /* 0x000fea000b800000 */
[----:B------:R-:W-:Y:S02]  /*0400*/  UISETP.GE.U32.AND UP0, UPT, UR6, 0x8, UPT ;  /* 0x000000080600788c */ /* 0x000fe4000bf06070 */
[----:B------:R-:W-:-:S04]  /*0410*/  ULOP3.LUT UR5, UR4, 0x7, URZ, 0xc0, !UPT ;  /* 0x0000000704057892 */ /* 0x000fc8000f8ec0ff */
[----:B------:R-:W-:-:S03]  /*0420*/  UISETP.NE.AND UP1, UPT, UR5, URZ, UPT ;  /* 0x000000ff0500728c */ /* 0x000fc6000bf25270 */
[----:B------:R-:W-:Y:S08]  /*0430*/  BRA.U !UP0, `(.L_x_4) ;  /* 0x0000000108387547 */ /* 0x000ff0000b800000 */
[----:B------:R-:W-:-:S05]  /*0440*/  IMAD.WIDE R2, R7, 0x4, R4 ;  /* 0x0000000407027825 */ /* 0x000fca00078e0204 */
[----:B------:R-:W2:Y:S04]  /*0450*/  LDG.E R9, desc[UR8][R2.64] ;  /* 0x0000000802097981 */ /* 0x000ea8000c1e1900 */
[----:B------:R-:W2:Y:S04]  /*0460*/  LDG.E R0, desc[UR8][R2.64+0x4] ;  /* 0x0000040802007981 */ /* 0x000ea8000c1e1900 */
[----:B------:R-:W3:Y:S04]  /*0470*/  LDG.E R11, desc[UR8][R2.64+0x8] ;  /* 0x00000808020b7981 */ /* 0x000ee8000c1e1900 */
[----:B------:R-:W3:Y:S04]  /*0480*/  LDG.E R6, desc[UR8][R2.64+0xc] ;  /* 0x00000c0802067981 */ /* 0x000ee8000c1e1900 */
[----:B------:R-:W4:Y:S04]  /*0490*/  LDG.E R13, desc[UR8][R2.64+0x10] ;  /* 0x00001008020d7981 */ /* 0x000f28000c1e1900 */
[----:B------:R-:W4:Y:S04]  /*04a0*/  LDG.E R8, desc[UR8][R2.64+0x14] ;  /* 0x0000140802087981 */ /* 0x000f28000c1e1900 */
[----:B------:R-:W4:Y:S04]  /*04b0*/  LDG.E R15, desc[UR8][R2.64+0x18] ;  /* 0x00001808020f7981 */ /* 0x000f28000c1e1900 */
[----:B------:R-:W4:Y:S01]  /*04c0*/  LDG.E R10, desc[UR8][R2.64+0x1c] ;  /* 0x00001c08020a7981 */ /* 0x000f22000c1e1900 */
[----:B------:R-:W-:-:S02]  /*04d0*/  IADD3 R7, PT, PT, R7, 0x8, RZ ;  /* 0x0000000807077810 */ /* 0x000fc40007ffe0ff */
[----:B--2--5:R-:W-:-:S04]  /*04e0*/  FMNMX3 R0, R12, R9, R0, !PT ;  /* 0x000000090c007276 */ /* 0x024fc80007800000 */
[----:B---3--:R-:W-:-:S04]  /*04f0*/  FMNMX3 R0, R0, R11, R6, !PT ;  /* 0x0000000b00007276 */ /* 0x008fc80007800006 */
[----:B----4-:R-:W-:-:S04]  /*0500*/  FMNMX3 R0, R0, R13, R8, !PT ;  /* 0x0000000d00007276 */ /* 0x010fc80007800008 */
[----:B------:R-:W-:-:S07]  /*0510*/  FMNMX3 R12, R0, R15, R10, !PT ;  /* 0x0000000f000c7276 */ /* 0x000fce000780000a */
.L_x_4:
        /* <DEDUP_REMOVED lines=9> */
[----:B------:R-:W3:Y:S01]  /*05b0*/  LDG.E R6, desc[UR8][R2.64+0xc] ;  /* 0x00000c0802067981 */ /* 0x000ee2000c1e1900 */
[----:B------:R-:W-:-:S02]  /*05c0*/  IADD3 R7, PT, PT, R7, 0x4, RZ ;  /* 0x0000000407077810 */ /* 0x000fc40007ffe0ff */
[----:B--2--5:R-:W-:-:S04]  /*05d0*/  FMNMX3 R0, R12, R9, R0, !PT ;  /* 0x000000090c007276 */ /* 0x024fc80007800000 */
[----:B---3--:R-:W-:-:S07]  /*05e0*/  FMNMX3 R12, R0, R11, R6, !PT ;  /* 0x0000000b000c7276 */ /* 0x008fce0007800006 */
.L_x_5:
[----:B------:R-:W-:Y:S05]  /*05f0*/  BRA.U !UP1, `(.L_x_1) ;  /* 0x0000000109207547 */ /* 0x000fea000b800000 */
[----:B------:R-:W-:-:S12]  /*0600*/  UIADD3 UR4, UPT, UPT, -UR4, URZ, URZ ;  /* 0x000000ff04047290 */ /* 0x000fd8000fffe1ff */
.L_x_6:
[----:B------:R-:W-:-:S06]  /*0610*/  IMAD.WIDE R2, R7, 0x4, R4 ;  /* 0x0000000407027825 */ /* 0x000fcc00078e0204 */
[----:B------:R-:W2:Y:S01]  /*0620*/  LDG.E R3, desc[UR8][R2.64] ;  /* 0x0000000802037981 */ /* 0x000ea2000c1e1900 */
[----:B------:R-:W-:Y:S01]  /*0630*/  UIADD3 UR4, UPT, UPT, UR4, 0x1, URZ ;  /* 0x0000000104047890 */ /* 0x000fe2000fffe0ff */
[----:B------:R-:W-:-:S03]  /*0640*/  IADD3 R7, PT, PT, R7, 0x1, RZ ;  /* 0x0000000107077810 */ /* 0x000fc60007ffe0ff */
[----:B------:R-:W-:Y:S01]  /*0650*/  UISETP.NE.AND UP0, UPT, UR4, URZ, UPT ;  /* 0x000000ff0400728c */ /* 0x000fe2000bf05270 */
[----:B--2--5:R-:W-:-:S08]  /*0660*/  FMNMX R12, R3, R12, !PT ;  /* 0x0000000c030c7209 */ /* 0x024fd00007800000 */
[----:B------:R-:W-:Y:S05]  /*0670*/  BRA.U UP0, `(.L_x_6) ;  /* 0xfffffffd00e47547 */ /* 0x000fea000b83ffff */
.L_x_1:
[----:B------:R-:W0:Y:S01]  /*0680*/  LDC R0, c[0x0][0x3a4] ;  /* 0x0000e900ff007b82 */ /* 0x000e220000000800 */
[----:B------:R-:W-:Y:S01]  /*0690*/  HFMA2 R10, -RZ, RZ, 0, 0 ;  /* 0x00000000ff0a7431 */ /* 0x000fe200000001ff */
[----:B0-----:R-:W-:-:S13]  /*06a0*/  ISETP.GE.AND P2, PT, R0, 0x1, PT ;  /* 0x000000010000780c */ /* 0x001fda0003f46270 */
[----:B------:R-:W-:Y:S05]  /*06b0*/  @!P2 BRA `(.L_x_7) ;  /* 0x0000000800f8a947 */ /* 0x000fea0003800000 */
[C---:B------:R-:W-:Y:S02]  /*06c0*/  ISETP.GE.U32.AND P1, PT, R0.reuse, 0x8, PT ;  /* 0x000000080000780c */ /* 0x040fe40003f26070 */
[----:B------:R-:W-:Y:S02]  /*06d0*/  LOP3.LUT R23, R0, 0x7, RZ, 0xc0, !PT ;  /* 0x0000000700177812 */ /* 0x000fe400078ec0ff */
[----:B------:R-:W-:Y:S02]  /*06e0*/  MOV R10, RZ ;  /* 0x000000ff000a7202 */ /* 0x000fe40000000f00 */
[----:B------:R-:W-:Y:S02]  /*06f0*/  ISETP.NE.AND P0, PT, R23, RZ, PT ;  /* 0x000000ff1700720c */ /* 0x000fe40003f05270 */
[----:B------:R-:W-:-:S05]  /*0700*/  MOV R7, RZ ;  /* 0x000000ff00077202 */ /* 0x000fca0000000f00 */
[----:B------:R-:W-:Y:S06]  /*0710*/  @!P1 BRA `(.L_x_8) ;  /* 0x0000000400709947 */ /* 0x000fec0003800000 */
[----:B------:R-:W-:Y:S02]  /*0720*/  IADD3 R2, P1, PT, R4, 0x10, RZ ;  /* 0x0000001004027810 */ /* 0x000fe40007f3e0ff */
[----:B------:R-:W-:Y:S02]  /*0730*/  LOP3.LUT R7, R0, 0x7ffffff8, RZ, 0xc0, !PT ;  /* 0x7ffffff800077812 */ /* 0x000fe400078ec0ff */
[----:B------:R-:W-:Y:S02]  /*0740*/  MOV R10, RZ ;  /* 0x000000ff000a7202 */ /* 0x000fe40000000f00 */
[----:B------:R-:W-:Y:S02]  /*0750*/  IADD3.X R3, PT, PT, RZ, R5, RZ, P1, !PT ;  /* 0x00000005ff037210 */ /* 0x000fe40000ffe4ff */
[----:B------:R-:W-:-:S07]  /*0760*/  IADD3 R6, PT, PT, -R7, RZ, RZ ;  /* 0x000000ff07067210 */ /* 0x000fce0007ffe1ff */
.L_x_9:
[----:B------:R-:W2:Y:S04]  /*0770*/  LDG.E R9, desc[UR8][R2.64+-0x10] ;  /* 0xfffff00802097981 */ /* 0x000ea8000c1e1900 */
[----:B------:R-:W3:Y:S04]  /*0780*/  LDG.E R25, desc[UR8][R2.64+-0xc] ;  /* 0xfffff40802197981 */ /* 0x000ee8000c1e1900 */
[----:B------:R-:W4:Y:S04]  /*0790*/  LDG.E R19, desc[UR8][R2.64+-0x4] ;  /* 0xfffffc0802137981 */ /* 0x000f28000c1e1900 */
[----:B------:R-:W4:Y:S04]  /*07a0*/  LDG.E R21, desc[UR8][R2.64+-0x8] ;  /* 0xfffff80802157981 */ /* 0x000f28000c1e1900 */
[----:B------:R-:W4:Y:S04]  /*07b0*/  LDG.E R17, desc[UR8][R2.64+0x4] ;  /* 0x0000040802117981 */ /* 0x000f28000c1e1900 */
[----:B------:R-:W4:Y:S04]  /*07c0*/  LDG.E R15, desc[UR8][R2.64] ;  /* 0x00000008020f7981 */ /* 0x000f28000c1e1900 */
[----:B------:R-:W4:Y:S04]  /*07d0*/  LDG.E R13, desc[UR8][R2.64+0x8] ;  /* 0x00000808020d7981 */ /* 0x000f28000c1e1900 */
[----:B------:R0:W4:Y:S01]  /*07e0*/  LDG.E R11, desc[UR8][R2.64+0xc] ;  /* 0x00000c08020b7981 */ /* 0x000122000c1e1900 */
[----:B------:R-:W-:Y:S01]  /*07f0*/  HFMA2 R8, -RZ, RZ, 0.96630859375, -0.0022525787353515625 ;  /* 0x3bbb989dff087431 */ /* 0x000fe200000001ff */
[----:B------:R-:W-:-:S04]  /*0800*/  IADD3 R6, PT, PT, R6, 0x8, RZ ;  /* 0x0000000806067810 */ /* 0x000fc80007ffe0ff */
[----:B------:R-:W-:Y:S02]  /*0810*/  ISETP.NE.AND P1, PT, R6, RZ, PT ;  /* 0x000000ff0600720c */ /* 0x000fe40003f25270 */
[----:B0-----:R-:W-:-:S04]  /*0820*/  IADD3 R2, P3, PT, R2, 0x20, RZ ;  /* 0x0000002002027810 */ /* 0x001fc80007f7e0ff */
[----:B------:R-:W-:Y:S01]  /*0830*/  IADD3.X R3, PT, PT, RZ, R3, RZ, P3, !PT ;  /* 0x00000003ff037210 */ /* 0x000fe20001ffe4ff */
[----:B--2--5:R-:W-:Y:S01]  /*0840*/  FADD R27, R9, -R12 ;  /* 0x8000000c091b7221 */ /* 0x024fe20000000000 */
[----:B------:R-:W-:-:S03]  /*0850*/  MOV R9, 0x437c0000 ;  /* 0x437c000000097802 */ /* 0x000fc60000000f00 */
[----:B------:R-:W-:Y:S01]  /*0860*/  FFMA.SAT R20, R27, R8, 0.5 ;  /* 0x3f0000001b147423 */ /* 0x000fe20000002008 */
[----:B---3--:R-:W-:-:S03]  /*0870*/  FADD R25, R25, -R12 ;  /* 0x8000000c19197221 */ /* 0x008fc60000000000 */
[----:B------:R-:W-:Y:S01]  /*0880*/  FFMA.RM R20, R20, R9, 12582913 ;  /* 0x4b40000114147423 */ /* 0x000fe20000004009 */
[----:B------:R-:W-:-:S03]  /*0890*/  FFMA.SAT R24, R25, R8, 0.5 ;  /* 0x3f00000019187423 */ /* 0x000fc60000002008 */
[----:B------:R-:W-:-:S04]  /*08a0*/  FADD R18, R20, -12583039 ;  /* 0xcb40007f14127421 */ /* 0x000fc80000000000 */
[----:B------:R-:W-:Y:S01]  /*08b0*/  FFMA R22, R27, 1.4426950216293334961, -R18 ;  /* 0x3fb8aa3b1b167823 */ /* 0x000fe20000000812 */
[----:B------:R-:W-:-:S03]  /*08c0*/  FFMA.RM R18, R24, R9, 12582913 ;  /* 0x4b40000118127423 */ /* 0x000fc60000004009 */
[----:B------:R-:W-:Y:S01]  /*08d0*/  FFMA R27, R27, 1.925963033500011079e-08, R22 ;  /* 0x32a570601b1b7823 */ /* 0x000fe20000000016 */
[----:B------:R-:W-:-:S04]  /*08e0*/  FADD R22, R18, -12583039 ;  /* 0xcb40007f12167421 */ /* 0x000fc80000000000 */
[C---:B------:R-:W-:Y:S01]  /*08f0*/  FFMA R22, R25.reuse, 1.4426950216293334961, -R22 ;  /* 0x3fb8aa3b19167823 */ /* 0x040fe20000000816 */
[----:B------:R-:W0:Y:S03]  /*0900*/  MUFU.EX2 R27, R27 ;  /* 0x0000001b001b7308 */ /* 0x000e260000000800 */
[----:B------:R-:W-:-:S06]  /*0910*/  FFMA R22, R25, 1.925963033500011079e-08, R22 ;  /* 0x32a5706019167823 */ /* 0x000fcc0000000016 */
[----:B------:R-:W1:Y:S01]  /*0920*/  MUFU.EX2 R22, R22 ;  /* 0x0000001600167308 */ /* 0x000e620000000800 */
[----:B------:R-:W-:Y:S02]  /*0930*/  SHF.L.U32 R25, R20, 0x17, RZ ;  /* 0x0000001714197819 */ /* 0x000fe400000006ff */
[----:B------:R-:W-:Y:S01]  /*0940*/  SHF.L.U32 R18, R18, 0x17, RZ ;  /* 0x0000001712127819 */ /* 0x000fe200000006ff */
[----:B----4-:R-:W-:Y:S02]  /*0950*/  FADD R21, R21, -R12 ;  /* 0x8000000c15157221 */ /* 0x010fe40000000000 */
[----:B0-----:R-:W-:Y:S01]  /*0960*/  FFMA R29, R25, R27, R10 ;  /* 0x0000001b191d7223 */ /* 0x001fe2000000000a */
[--C-:B------:R-:W-:Y:S01]  /*0970*/  FADD R25, R19, -R12.reuse ;  /* 0x8000000c13197221 */ /* 0x100fe20000000000 */
[--C-:B------:R-:W-:Y:S01]  /*0980*/  FADD R27, R17, -R12.reuse ;  /* 0x8000000c111b7221 */ /* 0x100fe20000000000 */
[-C--:B------:R-:W-:Y:S02]  /*0990*/  FFMA.SAT R20, R21, R8.reuse, 0.5 ;  /* 0x3f00000015147423 */ /* 0x080fe40000002008 */
[-C--:B------:R-:W-:Y:S01]  /*09a0*/  FFMA.SAT R24, R25, R8.reuse, 0.5 ;  /* 0x3f00000019187423 */ /* 0x080fe20000002008 */
[----:B------:R-:W-:Y:S01]  /*09b0*/  FFMA.SAT R26, R27, R8, 0.5 ;  /* 0x3f0000001b1a7423 */ /* 0x000fe20000002008 */
[----:B-1----:R-:W-:Y:S01]  /*09c0*/  FFMA R19, R18, R22, R29 ;  /* 0x0000001612137223 */ /* 0x002fe2000000001d */
[----:B------:R-:W-:Y:S01]  /*09d0*/  FADD R29, R15, -R12 ;  /* 0x8000000c0f1d7221 */ /* 0x000fe20000000000 */
[-C--:B------:R-:W-:Y:S01]  /*09e0*/  FFMA.RM R18, R24, R9.reuse, 12582913 ;  /* 0x4b40000118127423 */ /* 0x080fe20000004009 */
[-C--:B------:R-:W-:Y:S01]  /*09f0*/  FFMA.RM R10, R20, R9.reuse, 12582913 ;  /* 0x4b400001140a7423 */ /* 0x080fe20000004009 */
[----:B------:R-:W-:Y:S01]  /*0a00*/  FFMA.RM R17, R26, R9, 12582913 ;  /* 0x4b4000011a117423 */ /* 0x000fe20000004009 */
[----:B------:R-:W-:-:S02]  /*0a10*/  FFMA.SAT R24, R29, R8, 0.5 ;  /* 0x3f0000001d187423 */ /* 0x000fc40000002008 */
[----:B------:R-:W-:Y:S02]  /*0a20*/  FADD R20, R10, -12583039 ;  /* 0xcb40007f0a147421 */ /* 0x000fe40000000000 */
[----:B------:R-:W-:Y:S01]  /*0a30*/  FFMA.RM R15, R24, R9, 12582913 ;  /* 0x4b400001180f7423 */ /* 0x000fe20000004009 */
[----:B------:R-:W-:Y:S01]  /*0a40*/  FADD R24, R17, -12583039 ;  /* 0xcb40007f11187421 */ /* 0x000fe20000000000 */
[----:B------:R-:W-:-:S03]  /*0a50*/  FFMA R20, R21, 1.4426950216293334961, -R20 ;  /* 0x3fb8aa3b15147823 */ /* 0x000fc60000000814 */
[----:B------:R-:W-:Y:S01]  /*0a60*/  FFMA R24, R27, 1.4426950216293334961, -R24 ;  /* 0x3fb8aa3b1b187823 */ /* 0x000fe20000000818 */
[----:B------:R-:W-:Y:S01]  /*0a70*/  FFMA R22, R21, 1.925963033500011079e-08, R20 ;  /* 0x32a5706015167823 */ /* 0x000fe20000000014 */
[----:B------:R-:W-:Y:S02]  /*0a80*/  FADD R20, R18, -12583039 ;  /* 0xcb40007f12147421 */ /* 0x000fe40000000000 */
[----:B------:R-:W-:Y:S01]  /*0a90*/  FFMA R21, R27, 1.925963033500011079e-08, R24 ;  /* 0x32a570601b157823 */ /* 0x000fe20000000018 */
[--C-:B------:R-:W-:Y:S01]  /*0aa0*/  FADD R27, R13, -R12.reuse ;  /* 0x8000000c0d1b7221 */ /* 0x100fe20000000000 */
[----:B------:R-:W-:Y:S01]  /*0ab0*/  FADD R11, R11, -R12 ;  /* 0x8000000c0b0b7221 */ /* 0x000fe20000000000 */
[----:B------:R-:W-:Y:S02]  /*0ac0*/  FFMA R20, R25, 1.4426950216293334961, -R20 ;  /* 0x3fb8aa3b19147823 */ /* 0x000fe40000000814 */
[-C--:B------:R-:W-:Y:S01]  /*0ad0*/  FFMA.SAT R24, R27, R8.reuse, 0.5 ;  /* 0x3f0000001b187423 */ /* 0x080fe20000002008 */
[----:B------:R-:W-:Y:S01]  /*0ae0*/  FFMA.SAT R26, R11, R8, 0.5 ;  /* 0x3f0000000b1a7423 */ /* 0x000fe20000002008 */
[----:B------:R-:W-:Y:S01]  /*0af0*/  FFMA R25, R25, 1.925963033500011079e-08, R20 ;  /* 0x32a5706019197823 */ /* 0x000fe20000000014 */
[----:B------:R-:W-:Y:S01]  /*0b00*/  FADD R20, R15, -12583039 ;  /* 0xcb40007f0f147421 */ /* 0x000fe20000000000 */
[-C--:B------:R-:W-:Y:S01]  /*0b10*/  FFMA.RM R8, R24, R9.reuse, 12582913 ;  /* 0x4b40000118087423 */ /* 0x080fe20000004009 */
[----:B------:R-:W0:Y:S02]  /*0b20*/  MUFU.EX2 R22, R22 ;  /* 0x0000001600167308 */ /* 0x000e240000000800 */
[----:B------:R-:W-:Y:S01]  /*0b30*/  FFMA R20, R29, 1.4426950216293334961, -R20 ;  /* 0x3fb8aa3b1d147823 */ /* 0x000fe20000000814 */
[----:B------:R-:W-:Y:S01]  /*0b40*/  FADD R24, R8, -12583039 ;  /* 0xcb40007f08187421 */ /* 0x000fe20000000000 */
[----:B------:R-:W-:-:S02]  /*0b50*/  FFMA.RM R9, R26, R9, 12582913 ;  /* 0x4b4000011a097423 */ /* 0x000fc40000004009 */
[----:B------:R-:W-:Y:S01]  /*0b60*/  FFMA R20, R29, 1.925963033500011079e-08, R20 ;  /* 0x32a570601d147823 */ /* 0x000fe20000000014 */
[C---:B------:R-:W-:Y:S01]  /*0b70*/  FFMA R24, R27.reuse, 1.4426950216293334961, -R24 ;  /* 0x3fb8aa3b1b187823 */ /* 0x040fe20000000818 */
[----:B------:R1:W2:Y:S03]  /*0b80*/  MUFU.EX2 R13, R25 ;  /* 0x00000019000d7308 */ /* 0x0002a60000000800 */
[----:B------:R-:W-:Y:S01]  /*0b90*/  FFMA R27, R27, 1.925963033500011079e-08, R24 ;  /* 0x32a570601b1b7823 */ /* 0x000fe20000000018 */
[----:B------:R-:W-:-:S04]  /*0ba0*/  FADD R24, R9, -12583039 ;  /* 0xcb40007f09187421 */ /* 0x000fc80000000000 */
[----:B------:R-:W3:Y:S01]  /*0bb0*/  MUFU.EX2 R20, R20 ;  /* 0x0000001400147308 */ /* 0x000ee20000000800 */
[----:B------:R-:W-:Y:S01]  /*0bc0*/  FFMA R26, R11, 1.4426950216293334961, -R24 ;  /* 0x3fb8aa3b0b1a7823 */ /* 0x000fe20000000818 */
[----:B------:R-:W-:-:S03]  /*0bd0*/  SHF.L.U32 R24, R10, 0x17, RZ ;  /* 0x000000170a187819 */ /* 0x000fc600000006ff */
[----:B------:R-:W-:-:S03]  /*0be0*/  FFMA R11, R11, 1.925963033500011079e-08, R26 ;  /* 0x32a570600b0b7823 */ /* 0x000fc6000000001a */
[----:B------:R-:W4:Y:S01]  /*0bf0*/  MUFU.EX2 R21, R21 ;  /* 0x0000001500157308 */ /* 0x000f220000000800 */
[----:B-1----:R-:W-:Y:S01]  /*0c00*/  SHF.L.U32 R25, R18, 0x17, RZ ;  /* 0x0000001712197819 */ /* 0x002fe200000006ff */
[----:B0-----:R-:W-:Y:S01]  /*0c10*/  FFMA R22, R24, R22, R19 ;  /* 0x0000001618167223 */ /* 0x001fe20000000013 */
[----:B------:R-:W-:-:S05]  /*0c20*/  SHF.L.U32 R18, R15, 0x17, RZ ;  /* 0x000000170f127819 */ /* 0x000fca00000006ff */
[----:B------:R-:W0:Y:S01]  /*0c30*/  MUFU.EX2 R10, R27 ;  /* 0x0000001b000a7308 */ /* 0x000e220000000800 */
[----:B--2---:R-:W-:Y:S01]  /*0c40*/  FFMA R13, R25, R13, R22 ;  /* 0x0000000d190d7223 */ /* 0x004fe20000000016 */
[----:B------:R-:W-:-:S06]  /*0c50*/  SHF.L.U32 R17, R17, 0x17, RZ ;  /* 0x0000001711117819 */ /* 0x000fcc00000006ff */
[----:B------:R-:W1:Y:S01]  /*0c60*/  MUFU.EX2 R11, R11 ;  /* 0x0000000b000b7308 */ /* 0x000e620000000800 */
[----:B---3--:R-:W-:Y:S01]  /*0c70*/  FFMA R18, R18, R20, R13 ;  /* 0x0000001412127223 */ /* 0x008fe2000000000d */
[----:B------:R-:W-:-:S03]  /*0c80*/  SHF.L.U32 R8, R8, 0x17, RZ ;  /* 0x0000001708087819 */ /* 0x000fc600000006ff */
[----:B----4-:R-:W-:Y:S01]  /*0c90*/  FFMA R17, R17, R21, R18 ;  /* 0x0000001511117223 */ /* 0x010fe20000000012 */
[----:B------:R-:W-:-:S03]  /*0ca0*/  SHF.L.U32 R9, R9, 0x17, RZ ;  /* 0x0000001709097819 */ /* 0x000fc600000006ff */
[----:B0-----:R-:W-:-:S04]  /*0cb0*/  FFMA R10, R8, R10, R17 ;  /* 0x0000000a080a7223 */ /* 0x001fc80000000011 */
[----:B-1----:R-:W-:Y:S01]  /*0cc0*/  FFMA R10, R9, R11, R10 ;  /* 0x0000000b090a7223 */ /* 0x002fe2000000000a */
[----:B------:R-:W-:Y:S06]  /*0cd0*/  @P1 BRA `(.L_x_9) ;  /* 0xfffffff800a41947 */ /* 0x000fec000383ffff */
.L_x_8:
[----:B------:R-:W-:Y:S05]  /*0ce0*/  @!P0 BRA `(.L_x_7) ;  /* 0x00000004006c8947 */ /* 0x000fea0003800000 */
[----:B------:R-:W-:Y:S02]  /*0cf0*/  ISETP.GE.U32.AND P0, PT, R23, 0x4, PT ;  /* 0x000000041700780c */ /* 0x000fe40003f06070 */
[----:B------:R-:W-:-:S04]  /*0d00*/  LOP3.LUT R21, R0, 0x3, RZ, 0xc0, !PT ;  /* 0x0000000300157812 */ /* 0x000fc800078ec0ff */
[----:B------:R-:W-:-:S07]  /*0d10*/  ISETP.NE.AND P1, PT, R21, RZ, PT ;  /* 0x000000ff1500720c */ /* 0x000fce0003f25270 */
[----:B------:R-:W-:Y:S06]  /*0d20*/  @!P0 BRA `(.L_x_10) ;  /* 0x0000000000b08947 */ /* 0x000fec0003800000 */
[----:B------:R-:W-:-:S05]  /*0d30*/  IMAD.WIDE.U32 R18, R7, 0x4, R4 ;  /* 0x0000000407127825 */ /* 0x000fca00078e0004 */
[----:B------:R-:W2:Y:S04]  /*0d40*/  LDG.E R3, desc[UR8][R18.64] ;  /* 0x0000000812037981 */ /* 0x000ea8000c1e1900 */
[----:B------:R-:W3:Y:S04]  /*0d50*/  LDG.E R13, desc[UR8][R18.64+0x4] ;  /* 0x00000408120d7981 */ /* 0x000ee8000c1e1900 */
[----:B------:R-:W4:Y:S04]  /*0d60*/  LDG.E R9, desc[UR8][R18.64+0x8] ;  /* 0x0000080812097981 */ /* 0x000f28000c1e1900 */
[----:B------:R0:W4:Y:S01]  /*0d70*/  LDG.E R23, desc[UR8][R18.64+0xc] ;  /* 0x00000c0812177981 */ /* 0x000122000c1e1900 */
[----:B------:R-:W-:Y:S01]  /*0d80*/  HFMA2 R6, -RZ, RZ, 0.96630859375, -0.0022525787353515625 ;  /* 0x3bbb989dff067431 */ /* 0x000fe200000001ff */
[----:B------:R-:W-:-:S02]  /*0d90*/  MOV R2, 0x437c0000 ;  /* 0x437c000000027802 */ /* 0x000fc40000000f00 */
[----:B------:R-:W-:Y:S01]  /*0da0*/  IADD3 R7, PT, PT, R7, 0x4, RZ ;  /* 0x0000000407077810 */ /* 0x000fe20007ffe0ff */
[----:B--2--5:R-:W-:-:S04]  /*0db0*/  FADD R11, R3, -R12 ;  /* 0x8000000c030b7221 */ /* 0x024fc80000000000 */
[----:B------:R-:W-:Y:S01]  /*0dc0*/  FFMA.SAT R3, R11, R6, 0.5 ;  /* 0x3f0000000b037423 */ /* 0x000fe20000002006 */
[----:B---3--:R-:W-:-:S03]  /*0dd0*/  FADD R13, R13, -R12 ;  /* 0x8000000c0d0d7221 */ /* 0x008fc60000000000 */
[----:B------:R-:W-:Y:S01]  /*0de0*/  FFMA.RM R3, R3, R2, 12582913 ;  /* 0x4b40000103037423 */ /* 0x000fe20000004002 */
[----:B------:R-:W-:Y:S01]  /*0df0*/  FFMA.SAT R15, R13, R6, 0.5 ;  /* 0x3f0000000d0f7423 */ /* 0x000fe20000002006 */
[--C-:B----4-:R-:W-:Y:S02]  /*0e00*/  FADD R9, R9, -R12.reuse ;  /* 0x8000000c09097221 */ /* 0x110fe40000000000 */
[----:B------:R-:W-:Y:S01]  /*0e10*/  FADD R20, R3, -12583039 ;  /* 0xcb40007f03147421 */ /* 0x000fe20000000000 */
[----:B------:R-:W-:Y:S01]  /*0e20*/  FFMA.RM R8, R15, R2, 12582913 ;  /* 0x4b4000010f087423 */ /* 0x000fe20000004002 */
[----:B0-----:R-:W-:Y:S01]  /*0e30*/  FFMA.SAT R19, R9, R6, 0.5 ;  /* 0x3f00000009137423 */ /* 0x001fe20000002006 */
[----:B------:R-:W-:Y:S01]  /*0e40*/  FADD R15, R23, -R12 ;  /* 0x8000000c170f7221 */ /* 0x000fe20000000000 */
[----:B------:R-:W-:Y:S01]  /*0e50*/  FFMA R20, R11, 1.4426950216293334961, -R20 ;  /* 0x3fb8aa3b0b147823 */ /* 0x000fe20000000814 */
[----:B------:R-:W-:Y:S01]  /*0e60*/  FADD R18, R8, -12583039 ;  /* 0xcb40007f08127421 */ /* 0x000fe20000000000 */
[----:B------:R-:W-:-:S02]  /*0e70*/  SHF.L.U32 R3, R3, 0x17, RZ ;  /* 0x0000001703037819 */ /* 0x000fc400000006ff */
[----:B------:R-:W-:Y:S01]  /*0e80*/  FFMA R17, R11, 1.925963033500011079e-08, R20 ;  /* 0x32a570600b117823 */ /* 0x000fe20000000014 */
[----:B------:R-:W-:Y:S01]  /*0e90*/  FFMA.RM R11, R19, R2, 12582913 ;  /* 0x4b400001130b7423 */ /* 0x000fe20000004002 */
[----:B------:R-:W-:Y:S01]  /*0ea0*/  FFMA.SAT R19, R15, R6, 0.5 ;  /* 0x3f0000000f137423 */ /* 0x000fe20000002006 */
[----:B------:R-:W-:Y:S01]  /*0eb0*/  FFMA R18, R13, 1.4426950216293334961, -R18 ;  /* 0x3fb8aa3b0d127823 */ /* 0x000fe20000000812 */
[----:B------:R-:W-:Y:S01]  /*0ec0*/  SHF.L.U32 R8, R8, 0x17, RZ ;  /* 0x0000001708087819 */ /* 0x000fe200000006ff */
[----:B------:R-:W-:Y:S01]  /*0ed0*/  FADD R6, R11, -12583039 ;  /* 0xcb40007f0b067421 */ /* 0x000fe20000000000 */
[----:B------:R-:W-:Y:S01]  /*0ee0*/  FFMA.RM R2, R19, R2, 12582913 ;  /* 0x4b40000113027423 */ /* 0x000fe20000004002 */
[----:B------:R-:W-:Y:S01]  /*0ef0*/  FFMA R18, R13, 1.925963033500011079e-08, R18 ;  /* 0x32a570600d127823 */ /* 0x000fe20000000012 */
[----:B------:R-:W0:Y:S01]  /*0f00*/  MUFU.EX2 R17, R17 ;  /* 0x0000001100117308 */ /* 0x000e220000000800 */
[----:B------:R-:W-:Y:S01]  /*0f10*/  FFMA R6, R9, 1.4426950216293334961, -R6 ;  /* 0x3fb8aa3b09067823 */ /* 0x000fe20000000806 */
[----:B------:R-:W-:-:S03]  /*0f20*/  FADD R20, R2, -12583039 ;  /* 0xcb40007f02147421 */ /* 0x000fc60000000000 */
[----:B------:R-:W-:Y:S01]  /*0f30*/  FFMA R6, R9, 1.925963033500011079e-08, R6 ;  /* 0x32a5706009067823 */ /* 0x000fe20000000006 */
[C---:B------:R-:W-:Y:S01]  /*0f40*/  FFMA R20, R15.reuse, 1.4426950216293334961, -R20 ;  /* 0x3fb8aa3b0f147823 */ /* 0x040fe20000000814 */
[----:B------:R-:W-:Y:S01]  /*0f50*/  SHF.L.U32 R9, R2, 0x17, RZ ;  /* 0x0000001702097819 */ /* 0x000fe200000006ff */
[----:B------:R-:W1:Y:S02]  /*0f60*/  MUFU.EX2 R18, R18 ;  /* 0x0000001200127308 */ /* 0x000e640000000800 */
[----:B------:R-:W-:-:S06]  /*0f70*/  FFMA R20, R15, 1.925963033500011079e-08, R20 ;  /* 0x32a570600f147823 */ /* 0x000fcc0000000014 */
[----:B------:R-:W2:Y:S01]  /*0f80*/  MUFU.EX2 R6, R6 ;  /* 0x0000000600067308 */ /* 0x000ea20000000800 */
[----:B0-----:R-:W-:Y:S01]  /*0f90*/  FFMA R3, R3, R17, R10 ;  /* 0x0000001103037223 */ /* 0x001fe2000000000a */
[----:B------:R-:W-:-:S06]  /*0fa0*/  SHF.L.U32 R10, R11, 0x17, RZ ;  /* 0x000000170b0a7819 */ /* 0x000fcc00000006ff */
[----:B------:R-:W0:Y:S01]  /*0fb0*/  MUFU.EX2 R20, R20 ;  /* 0x0000001400147308 */ /* 0x000e220000000800 */
[----:B-1----:R-:W-:-:S04]  /*0fc0*/  FFMA R3, R8, R18, R3 ;  /* 0x0000001208037223 */ /* 0x002fc80000000003 */
[----:B--2---:R-:W-:-:S04]  /*0fd0*/  FFMA R10, R10, R6, R3 ;  /* 0x000000060a0a7223 */ /* 0x004fc80000000003 */
[----:B0-----:R-:W-:-:S07]  /*0fe0*/  FFMA R10, R9, R20, R10 ;  /* 0x00000014090a7223 */ /* 0x001fce000000000a */
.L_x_10:
[----:B------:R-:W-:Y:S05]  /*0ff0*/  @!P1 BRA `(.L_x_7) ;  /* 0x0000000000a89947 */ /* 0x000fea0003800000 */
[----:B------:R-:W-:Y:S02]  /*1000*/  ISETP.NE.AND P0, PT, R21, 0x1, PT ;  /* 0x000000011500780c */ /* 0x000fe40003f05270 */
[----:B------:R-:W-:-:S04]  /*1010*/  LOP3.LUT R0, R0, 0x1, RZ, 0xc0, !PT ;  /* 0x0000000100007812 */ /* 0x000fc800078ec0ff */
[----:B------:R-:W-:-:S07]  /*1020*/  ISETP.NE.U32.AND P1, PT, R0, 0x1, PT ;  /* 0x000000010000780c */ /* 0x000fce0003f25070 */
[----:B------:R-:W-:Y:S06]  /*1030*/  @!P0 BRA `(.L_x_11) ;  /* 0x0000000000608947 */ /* 0x000fec0003800000 */
[----:B------:R-:W-:-:S05]  /*1040*/  IMAD.WIDE.U32 R2, R7, 0x4, R4 ;  /* 0x0000000407027825 */ /* 0x000fca00078e0004 */
[----:B------:R-:W2:Y:S04]  /*1050*/  LDG.E R9, desc[UR8][R2.64] ;  /* 0x0000000802097981 */ /* 0x000ea8000c1e1900 */
[----:B------:R-:W3:Y:S01]  /*1060*/  LDG.E R13, desc[UR8][R2.64+0x4] ;  /* 0x00000408020d7981 */ /* 0x000ee2000c1e1900 */
[----:B------:R-:W-:Y:S01]  /*1070*/  HFMA2 R0, -RZ, RZ, 0.96630859375, -0.0022525787353515625 ;  /* 0x3bbb989dff007431 */ /* 0x000fe200000001ff */
[----:B------:R-:W-:Y:S02]  /*1080*/  MOV R11, 0x437c0000 ;  /* 0x437c0000000b7802 */ /* 0x000fe40000000f00 */
[----:B------:R-:W-:Y:S01]  /*1090*/  IADD3 R7, PT, PT, R7, 0x2, RZ ;  /* 0x0000000207077810 */ /* 0x000fe20007ffe0ff */
[----:B--2--5:R-:W-:-:S04]  /*10a0*/  FADD R9, R9, -R12 ;  /* 0x8000000c09097221 */ /* 0x024fc80000000000 */
[----:B------:R-:W-:Y:S01]  /*10b0*/  FFMA.SAT R6, R9, R0, 0.5 ;  /* 0x3f00000009067423 */ /* 0x000fe20000002000 */
[----:B---3--:R-:W-:-:S03]  /*10c0*/  FADD R13, R13, -R12 ;  /* 0x8000000c0d0d7221 */ /* 0x008fc60000000000 */
[----:B------:R-:W-:Y:S01]  /*10d0*/  FFMA.RM R6, R6, R11, 12582913 ;  /* 0x4b40000106067423 */ /* 0x000fe2000000400b */
[----:B------:R-:W-:-:S03]  /*10e0*/  FFMA.SAT R8, R13, R0, 0.5 ;  /* 0x3f0000000d087423 */ /* 0x000fc60000002000 */
[----:B------:R-:W-:Y:S01]  /*10f0*/  FADD R0, R6, -12583039 ;  /* 0xcb40007f06007421 */ /* 0x000fe20000000000 */
[----:B------:R-:W-:Y:S01]  /*1100*/  FFMA.RM R8, R8, R11, 12582913 ;  /* 0x4b40000108087423 */ /* 0x000fe2000000400b */
[----:B------:R-:W-:Y:S02]  /*1110*/  SHF.L.U32 R3, R6, 0x17, RZ ;  /* 0x0000001706037819 */ /* 0x000fe400000006ff */
[C---:B------:R-:W-:Y:S01]  /*1120*/  FFMA R0, R9.reuse, 1.4426950216293334961, -R0 ;  /* 0x3fb8aa3b09007823 */ /* 0x040fe20000000800 */
[C---:B------:R-:W-:Y:S01]  /*1130*/  FADD R2, R8.reuse, -12583039 ;  /* 0xcb40007f08027421 */ /* 0x040fe20000000000 */
[----:B------:R-:W-:Y:S02]  /*1140*/  SHF.L.U32 R8, R8, 0x17, RZ ;  /* 0x0000001708087819 */ /* 0x000fe400000006ff */
[----:B------:R-:W-:Y:S01]  /*1150*/  FFMA R0, R9, 1.925963033500011079e-08, R0 ;  /* 0x32a5706009007823 */ /* 0x000fe20000000000 */
[----:B------:R-:W-:-:S04]  /*1160*/  FFMA R2, R13, 1.4426950216293334961, -R2 ;  /* 0x3fb8aa3b0d027823 */ /* 0x000fc80000000802 */
[----:B------:R-:W-:Y:S01]  /*1170*/  FFMA R2, R13, 1.925963033500011079e-08, R2 ;  /* 0x32a570600d027823 */ /* 0x000fe20000000002 */
[----:B------:R-:W0:Y:S08]  /*1180*/  MUFU.EX2 R0, R0 ;  /* 0x0000000000007308 */ /* 0x000e300000000800 */
[----:B------:R-:W1:Y:S01]  /*1190*/  MUFU.EX2 R2, R2 ;  /* 0x0000000200027308 */ /* 0x000e620000000800 */
[----:B0-----:R-:W-:-:S04]  /*11a0*/  FFMA R3, R3, R0, R10 ;  /* 0x0000000003037223 */ /* 0x001fc8000000000a */
[----:B-1----:R-:W-:-:S07]  /*11b0*/  FFMA R10, R8, R2, R3 ;  /* 0x00000002080a7223 */ /* 0x002fce0000000003 */
.L_x_11:
[----:B------:R-:W-:Y:S05]  /*11c0*/  @P1 BRA `(.L_x_7) ;  /* 0x0000000000341947 */ /* 0x000fea0003800000 */
[----:B------:R-:W-:-:S06]  /*11d0*/  IMAD.WIDE.U32 R2, R7, 0x4, R4 ;  /* 0x0000000407027825 */ /* 0x000fcc00078e0004 */
[----:B------:R-:W2:Y:S01]  /*11e0*/  LDG.E R3, desc[UR8][R2.64] ;  /* 0x0000000802037981 */ /* 0x000ea2000c1e1900 */
[----:B------:R-:W-:Y:S01]  /*11f0*/  HFMA2 R7, -RZ, RZ, 0.96630859375, -0.0022525787353515625 ;  /* 0x3bbb989dff077431 */ /* 0x000fe200000001ff */
[----:B------:R-:W-:Y:S01]  /*1200*/  MOV R9, 0x437c0000 ;  /* 0x437c000000097802 */ /* 0x000fe20000000f00 */
[----:B--2--5:R-:W-:-:S04]  /*1210*/  FADD R0, R3, -R12 ;  /* 0x8000000c03007221 */ /* 0x024fc80000000000 */
[----:B------:R-:W-:-:S04]  /*1220*/  FFMA.SAT R6, R0, R7, 0.5 ;  /* 0x3f00000000067423 */ /* 0x000fc80000002007 */
[----:B------:R-:W-:-:S04]  /*1230*/  FFMA.RM R6, R6, R9, 12582913 ;  /* 0x4b40000106067423 */ /* 0x000fc80000004009 */
[C---:B------:R-:W-:Y:S01]  /*1240*/  FADD R7, R6.reuse, -12583039 ;  /* 0xcb40007f06077421 */ /* 0x040fe20000000000 */
[----:B------:R-:W-:-:S03]  /*1250*/  SHF.L.U32 R9, R6, 0x17, RZ ;  /* 0x0000001706097819 */ /* 0x000fc600000006ff */
[----:B------:R-:W-:-:S04]  /*1260*/  FFMA R7, R0, 1.4426950216293334961, -R7 ;  /* 0x3fb8aa3b00077823 */ /* 0x000fc80000000807 */
[----:B------:R-:W-:-:S06]  /*1270*/  FFMA R7, R0, 1.925963033500011079e-08, R7 ;  /* 0x32a5706000077823 */ /* 0x000fcc0000000007 */
[----:B------:R-:W0:Y:S02]  /*1280*/  MUFU.EX2 R7, R7 ;  /* 0x0000000700077308 */ /* 0x000e240000000800 */
[----:B0-----:R-:W-:-:S07]  /*1290*/  FFMA R10, R9, R7, R10 ;  /* 0x00000007090a7223 */ /* 0x001fce000000000a */
.L_x_7:
[----:B-----5:R-:W-:-:S04]  /*12a0*/  IMAD.WIDE R2, R14, 0x4, R4 ;  /* 0x000000040e027825 */ /* 0x020fc800078e0204 */
[C---:B------:R-:W-:Y:S01]  /*12b0*/  FMUL R7, R10.reuse, 8388608 ;  /* 0x4b0000000a077820 */ /* 0x040fe20000400000 */
[----:B------:R-:W-:Y:S01]  /*12c0*/  FSETP.GEU.AND P0, PT, R10, 1.175494350822287508e-38, PT ;  /* 0x008000000a00780b */ /* 0x000fe20003f0e000 */
[----:B------:R-:W0:Y:S01]  /*12d0*/  LDCU UR4, c[0x0][0x3a0] ;  /* 0x00007400ff0477ac */ /* 0x000e220008000800 */
[----:B------:R0:W2:Y:S02]  /*12e0*/  LDG.E R3, desc[UR8][R2.64] ;  /* 0x0000000802037981 */ /* 0x0000a4000c1e1900 */
[----:B------:R-:W-:Y:S01]  /*12f0*/  FSEL R0, R7, R10, !P0 ;  /* 0x0000000a07007208 */ /* 0x000fe20004000000 */
[----:B------:R-:W-:Y:S01]  /*1300*/  BSSY.RECONVERGENT B2, `(.L_x_12) ;  /* 0x0000029000027945 */ /* 0x000fe20003800200 */
[----:B------:R-:W-:Y:S02]  /*1310*/  MOV R9, 0x3e055027 ;  /* 0x3e05502700097802 */ /* 0x000fe40000000f00 */
[----:B------:R-:W-:-:S04]  /*1320*/  IADD3 R6, PT, PT, R0, -0x3f2aaaab, RZ ;  /* 0xc0d5555500067810 */ /* 0x000fc80007ffe0ff */
[----:B------:R-:W-:-:S04]  /*1330*/  LOP3.LUT R7, R6, 0xff800000, RZ, 0xc0, !PT ;  /* 0xff80000006077812 */ /* 0x000fc800078ec0ff */
[-C--:B------:R-:W-:Y:S02]  /*1340*/  IADD3 R6, PT, PT, R0, -R7.reuse, RZ ;  /* 0x8000000700067210 */ /* 0x080fe40007ffe0ff */
[----:B------:R-:W-:Y:S02]  /*1350*/  I2FP.F32.S32 R7, R7 ;  /* 0x0000000700077245 */ /* 0x000fe40000201400 */
[----:B0-----:R-:W-:Y:S01]  /*1360*/  I2FP.F32.S32 R2, UR4 ;  /* 0x0000000400027c45 */ /* 0x001fe20008201400 */
[----:B------:R-:W-:Y:S01]  /*1370*/  FADD R8, R6, -1 ;  /* 0xbf80000006087421 */ /* 0x000fe20000000000 */
[----:B------:R-:W-:Y:S02]  /*1380*/  FSEL R6, RZ, -23, P0 ;  /* 0xc1b80000ff067808 */ /* 0x000fe40000000000 */
[----:B------:R-:W-:Y:S01]  /*1390*/  ISETP.GT.U32.AND P0, PT, R0, 0x7f7fffff, PT ;  /* 0x7f7fffff0000780c */ /* 0x000fe20003f04070 */
[C---:B------:R-:W-:Y:S01]  /*13a0*/  FFMA R9, R8.reuse, -R9, 0.14084610342979431152 ;  /* 0x3e1039f608097423 */ /* 0x040fe20000000809 */
[----:B------:R-:W0:Y:S01]  /*13b0*/  MUFU.RCP R11, R2 ;  /* 0x00000002000b7308 */ /* 0x000e220000001000 */
[----:B------:R-:W-:Y:S01]  /*13c0*/  FFMA R6, R7, 1.1920928955078125e-07, R6 ;  /* 0x3400000007067823 */ /* 0x000fe20000000006 */
[----:B------:R-:W-:Y:S01]  /*13d0*/  MOV R7, 0x7f800000 ;  /* 0x7f80000000077802 */ /* 0x000fe20000000f00 */
[----:B------:R-:W-:-:S04]  /*13e0*/  FFMA R9, R8, R9, -0.12148627638816833496 ;  /* 0xbdf8cdcc08097423 */ /* 0x000fc80000000009 */
[----:B------:R-:W-:-:S04]  /*13f0*/  FFMA R9, R8, R9, 0.13980610668659210205 ;  /* 0x3e0f295508097423 */ /* 0x000fc80000000009 */
[----:B------:R-:W-:-:S04]  /*1400*/  FFMA R9, R8, R9, -0.16684235632419586182 ;  /* 0xbe2ad8b908097423 */ /* 0x000fc80000000009 */
[----:B------:R-:W-:-:S04]  /*1410*/  FFMA R9, R8, R9, 0.20012299716472625732 ;  /* 0x3e4ced0b08097423 */ /* 0x000fc80000000009 */
[----:B------:R-:W-:-:S04]  /*1420*/  FFMA R9, R8, R9, -0.24999669194221496582 ;  /* 0xbe7fff2208097423 */ /* 0x000fc80000000009 */
[----:B------:R-:W-:-:S04]  /*1430*/  FFMA R9, R8, R9, 0.33333182334899902344 ;  /* 0x3eaaaa7808097423 */ /* 0x000fc80000000009 */
[----:B------:R-:W-:-:S04]  /*1440*/  FFMA R9, R8, R9, -0.5 ;  /* 0xbf00000008097423 */ /* 0x000fc80000000009 */
[----:B------:R-:W-:-:S04]  /*1450*/  FMUL R9, R8, R9 ;  /* 0x0000000908097220 */ /* 0x000fc80000400000 */
[----:B------:R-:W-:-:S04]  /*1460*/  FFMA R9, R8, R9, R8 ;  /* 0x0000000908097223 */ /* 0x000fc80000000008 */
[----:B------:R-:W-:Y:S01]  /*1470*/  FFMA R6, R6, 0.69314718246459960938, R9 ;  /* 0x3f31721806067823 */ /* 0x000fe20000000009 */
[C---:B------:R-:W-:Y:S01]  /*1480*/  @P0 FFMA R6, R0.reuse, R7, +INF ;  /* 0x7f80000000060423 */ /* 0x040fe20000000007 */
[----:B------:R-:W-:Y:S01]  /*1490*/  FSETP.NEU.AND P0, PT, R0, RZ, PT ;  /* 0x000000ff0000720b */ /* 0x000fe20003f0d000 */
[----:B0-----:R-:W-:-:S03]  /*14a0*/  FFMA R0, -R2, R11, 1 ;  /* 0x3f80000002007423 */ /* 0x001fc6000000010b */
[----:B------:R-:W-:Y:S01]  /*14b0*/  FSEL R6, R6, -INF , P0 ;  /* 0xff80000006067808 */ /* 0x000fe20000000000 */
[----:B------:R-:W-:Y:S01]  /*14c0*/  FFMA R0, R11, R0, R11 ;  /* 0x000000000b007223 */ /* 0x000fe2000000000b */
[----:B--2---:R-:W-:-:S04]  /*14d0*/  FADD R3, R3, -R12 ;  /* 0x8000000c03037221 */ /* 0x004fc80000000000 */
[----:B------:R-:W-:-:S04]  /*14e0*/  FADD R3, R3, -R6 ;  /* 0x8000000603037221 */ /* 0x000fc80000000000 */
[----:B------:R-:W0:Y:S01]  /*14f0*/  FCHK P0, -R3, R2 ;  /* 0x0000000203007302 */ /* 0x000e220000000100 */
[----:B------:R-:W-:-:S04]  /*1500*/  FFMA R7, -R3, R0, RZ ;  /* 0x0000000003077223 */ /* 0x000fc800000001ff */
[----:B------:R-:W-:-:S04]  /*1510*/  FFMA R6, -R2, R7, -R3 ;  /* 0x0000000702067223 */ /* 0x000fc80000000903 */
[----:B------:R-:W-:Y:S01]  /*1520*/  FFMA R9, R0, R6, R7 ;  /* 0x0000000600097223 */ /* 0x000fe20000000007 */
[----:B0-----:R-:W-:Y:S06]  /*1530*/  @!P0 BRA `(.L_x_13) ;  /* 0x0000000000148947 */ /* 0x001fec0003800000 */
[----:B------:R-:W-:Y:S01]  /*1540*/  FADD R3, -R3, -RZ ;  /* 0x800000ff03037221 */ /* 0x000fe20000000100 */
[----:B------:R-:W-:Y:S02]  /*1550*/  MOV R0, R2 ;  /* 0x0000000200007202 */ /* 0x000fe40000000f00 */
[----:B------:R-:W-:-:S07]  /*1560*/  MOV R18, 0x1580 ;  /* 0x0000158000127802 */ /* 0x000fce0000000f00 */
[----:B------:R-:W-:Y:S05]  /*1570*/  CALL.REL.NOINC `($__internal_0_$__cuda_sm3x_div_rn_noftz_f32_slowpath) ;  /* 0x0000001400b07944 */ /* 0x000fea0003c00000 */
[----:B------:R-:W-:-:S07]  /*1580*/  MOV R9, R0 ;  /* 0x0000000000097202 */ /* 0x000fce0000000f00 */
.L_x_13:
[----:B------:R-:W-:Y:S05]  /*1590*/  BSYNC.RECONVERGENT B2 ;  /* 0x0000000000027941 */ /* 0x000fea0003800200 */
.L_x_12:
[----:B------:R-:W0:Y:S02]  /*15a0*/  LDC.64 R6, c[0x0][0x390] ;  /* 0x0000e400ff067b82 */ /* 0x000e240000000a00 */
[----:B0-----:R0:W-:Y:S01]  /*15b0*/  REDG.E.ADD.F32.FTZ.RN.STRONG.GPU desc[UR8][R6.64], R9 ;  /* 0x00000009060079a6 */ /* 0x0011e2000c12f308 */
[----:B------:R-:W-:Y:S05]  /*15c0*/  @!P2 EXIT ;  /* 0x000000000000a94d */ /* 0x000fea0003800000 */
[----:B------:R-:W1:Y:S01]  /*15d0*/  LDCU UR4, c[0x0][0x3a4] ;  /* 0x00007480ff0477ac */ /* 0x000e620008000800 */
[----:B------:R-:W-:Y:S01]  /*15e0*/  HFMA2 R11, -RZ, RZ, 0, 0 ;  /* 0x00000000ff0b7431 */ /* 0x000fe200000001ff */
[----:B-1----:R-:W-:Y:S02]  /*15f0*/  UISETP.GE.U32.AND UP0, UPT, UR4, 0x4, UPT ;  /* 0x000000040400788c */ /* 0x002fe4000bf06070 */
[----:B------:R-:W-:-:S07]  /*1600*/  ULOP3.LUT UR10, UR4, 0x3, URZ, 0xc0, !UPT ;  /* 0x00000003040a7892 */ /* 0x000fce000f8ec0ff */
[----:B------:R-:W-:Y:S05]  /*1610*/  BRA.U !UP0, `(.L_x_14) ;  /* 0x0000000d08287547 */ /* 0x000fea000b800000 */
[----:B------:R-:W1:Y:S01]  /*1620*/  LDCU.64 UR6, c[0x0][0x398] ;  /* 0x00007300ff0677ac */ /* 0x000e620008000a00 */
[----:B0-----:R-:W-:Y:S02]  /*1630*/  IADD3 R6, P0, PT, R4, 0x8, RZ ;  /* 0x0000000804067810 */ /* 0x001fe40007f1e0ff */
[----:B------:R-:W-:Y:S01]  /*1640*/  IADD3 R15, PT, PT, -R14, RZ, RZ ;  /* 0x000000ff0e0f7210 */ /* 0x000fe20007ffe1ff */
[----:B------:R-:W-:Y:S01]  /*1650*/  ULOP3.LUT UR4, UR4, 0x7ffffffc, URZ, 0xc0, !UPT ;  /* 0x7ffffffc04047892 */ /* 0x000fe2000f8ec0ff */
[----:B------:R-:W-:Y:S02]  /*1660*/  MOV R13, R16 ;  /* 0x00000010000d7202 */ /* 0x000fe40000000f00 */
[----:B------:R-:W-:-:S03]  /*1670*/  IADD3.X R7, PT, PT, RZ, R5, RZ, P0, !PT ;  /* 0x00000005ff077210 */ /* 0x000fc600007fe4ff */
[----:B------:R-:W-:Y:S01]  /*1680*/  MOV R11, UR4 ;  /* 0x00000004000b7c02 */ /* 0x000fe20008000f00 */
[----:B------:R-:W-:Y:S01]  /*1690*/  UMOV UR4, URZ ;  /* 0x000000ff00047c82 */ /* 0x000fe20008000000 */
[----:B-1----:R-:W-:-:S04]  /*16a0*/  UIADD3 UR5, UP0, UPT, UR6, 0x8, URZ ;  /* 0x0000000806057890 */ /* 0x002fc8000ff1e0ff */
[----:B------:R-:W-:-:S12]  /*16b0*/  UIADD3.X UR6, UPT, UPT, URZ, UR7, URZ, UP0, !UPT ;  /* 0x00000007ff067290 */ /* 0x000fd800087fe4ff */
.L_x_31:
[----:B------:R-:W2:Y:S01]  /*16c0*/  LDG.E R3, desc[UR8][R6.64+-0x8] ;  /* 0xfffff80806037981 */ /* 0x000ea2000c1e1900 */
[----:B------:R-:W-:Y:S01]  /*16d0*/  HFMA2 R9, -RZ, RZ, 3.7421875, 0 ;  /* 0x437c0000ff097431 */ /* 0x000fe200000001ff */
[----:B------:R-:W-:Y:S01]  /*16e0*/  MOV R0, 0x3bbb989d ;  /* 0x3bbb989d00007802 */ /* 0x000fe20000000f00 */
[----:B------:R-:W-:Y:S01]  /*16f0*/  BSSY.RECONVERGENT B2, `(.L_x_15) ;  /* 0x0000018000027945 */ /* 0x000fe20003800200 */
[----:B--2---:R-:W-:-:S04]  /*1700*/  FADD R3, R3, -R12 ;  /* 0x8000000c03037221 */ /* 0x004fc80000000000 */
[----:B------:R-:W-:-:S04]  /*1710*/  FFMA.SAT R0, R3, R0, 0.5 ;  /* 0x3f00000003007423 */ /* 0x000fc80000002000 */
[----:B------:R-:W-:Y:S02]  /*1720*/  FFMA.RM R0, R0, R9, 12582913 ;  /* 0x4b40000100007423 */ /* 0x000fe40000004009 */
[----:B------:R-:W0:Y:S02]  /*1730*/  MUFU.RCP R9, R10 ;  /* 0x0000000a00097308 */ /* 0x000e240000001000 */
[----:B------:R-:W-:-:S04]  /*1740*/  FADD R8, R0, -12583039 ;  /* 0xcb40007f00087421 */ /* 0x000fc80000000000 */
[----:B------:R-:W-:-:S04]  /*1750*/  FFMA R8, R3, 1.4426950216293334961, -R8 ;  /* 0x3fb8aa3b03087823 */ /* 0x000fc80000000808 */
[----:B------:R-:W-:Y:S01]  /*1760*/  FFMA R17, R3, 1.925963033500011079e-08, R8 ;  /* 0x32a5706003117823 */ /* 0x000fe20000000008 */
[----:B------:R-:W-:-:S03]  /*1770*/  SHF.L.U32 R3, R0, 0x17, RZ ;  /* 0x0000001700037819 */ /* 0x000fc600000006ff */
[----:B------:R-:W1:Y:S01]  /*1780*/  MUFU.EX2 R8, R17 ;  /* 0x0000001100087308 */ /* 0x000e620000000800 */
[----:B0-----:R-:W-:-:S04]  /*1790*/  FFMA R0, R9, -R10, 1 ;  /* 0x3f80000009007423 */ /* 0x001fc8000000080a */
[----:B------:R-:W-:Y:S01]  /*17a0*/  FFMA R0, R9, R0, R9 ;  /* 0x0000000009007223 */ /* 0x000fe20000000009 */
[----:B------:R-:W-:Y:S01]  /*17b0*/  MOV R9, UR6 ;  /* 0x0000000600097c02 */ /* 0x000fe20008000f00 */
[----:B-1----:R-:W-:Y:S01]  /*17c0*/  FMUL R3, R3, R8 ;  /* 0x0000000803037220 */ /* 0x002fe20000400000 */
[----:B------:R-:W-:-:S03]  /*17d0*/  MOV R8, UR5 ;  /* 0x0000000500087c02 */ /* 0x000fc60008000f00 */
[----:B------:R-:W0:Y:S01]  /*17e0*/  FCHK P0, R3, R10 ;  /* 0x0000000a03007302 */ /* 0x000e220000000000 */
[----:B------:R-:W-:Y:S01]  /*17f0*/  FFMA R19, R3, R0, RZ ;  /* 0x0000000003137223 */ /* 0x000fe200000000ff */
[----:B------:R-:W-:-:S04]  /*1800*/  IMAD.WIDE R8, R13, 0x4, R8 ;  /* 0x000000040d087825 */ /* 0x000fc800078e0208 */
[----:B------:R-:W-:-:S04]  /*1810*/  FFMA R18, R19, -R10, R3 ;  /* 0x8000000a13127223 */ /* 0x000fc80000000003 */
[----:B------:R-:W-:Y:S01]  /*1820*/  FFMA R0, R0, R18, R19 ;  /* 0x0000001200007223 */ /* 0x000fe20000000013 */
[----:B0-----:R-:W-:Y:S06]  /*1830*/  @!P0 BRA `(.L_x_16) ;  /* 0x00000000000c8947 */ /* 0x001fec0003800000 */
[----:B------:R-:W-:Y:S02]  /*1840*/  MOV R0, R10 ;  /* 0x0000000a00007202 */ /* 0x000fe40000000f00 */
[----:B------:R-:W-:-:S07]  /*1850*/  MOV R18, 0x1870 ;  /* 0x0000187000127802 */ /* 0x000fce0000000f00 */
[----:B------:R-:W-:Y:S05]  /*1860*/  CALL.REL.NOINC `($__internal_0_$__cuda_sm3x_div_rn_noftz_f32_slowpath) ;  /* 0x0000001000f47944 */ /* 0x000fea0003c00000 */
.L_x_16:
[----:B------:R-:W-:Y:S05]  /*1870*/  BSYNC.RECONVERGENT B2 ;  /* 0x0000000000027941 */ /* 0x000fea0003800200 */
.L_x_15:
[----:B------:R-:W0:Y:S01]  /*1880*/  MUFU.RCP R19, R2 ;  /* 0x0000000200137308 */ /* 0x000e220000001000 */
[----:B------:R-:W-:Y:S01]  /*1890*/  ISETP.NE.AND P0, PT, R15, RZ, PT ;  /* 0x000000ff0f00720c */ /* 0x000fe20003f05270 */
[----:B------:R-:W-:Y:S03]  /*18a0*/  BSSY.RECONVERGENT B2, `(.L_x_17) ;  /* 0x000000f000027945 */ /* 0x000fe60003800200 */
[----:B------:R-:W-:-:S05]  /*18b0*/  FSEL R3, RZ, 1, P0 ;  /* 0x3f800000ff037808 */ /* 0x000fca0000000000 */
[----:B------:R-:W-:-:S04]  /*18c0*/  FADD R17, -R3, R0 ;  /* 0x0000000003117221 */ /* 0x000fc80000000100 */
[----:B------:R-:W1:Y:S01]  /*18d0*/  FCHK P0, R17, R2 ;  /* 0x0000000211007302 */ /* 0x000e620000000000 */
[----:B0-----:R-:W-:-:S04]  /*18e0*/  FFMA R18, -R2, R19, 1 ;  /* 0x3f80000002127423 */ /* 0x001fc80000000113 */
[----:B------:R-:W-:-:S04]  /*18f0*/  FFMA R0, R19, R18, R19 ;  /* 0x0000001213007223 */ /* 0x000fc80000000013 */
[----:B------:R-:W-:-:S04]  /*1900*/  FFMA R3, R0, R17, RZ ;  /* 0x0000001100037223 */ /* 0x000fc800000000ff */
[----:B------:R-:W-:-:S04]  /*1910*/  FFMA R18, -R2, R3, R17 ;  /* 0x0000000302127223 */ /* 0x000fc80000000111 */
[----:B------:R-:W-:Y:S01]  /*1920*/  FFMA R3, R0, R18, R3 ;  /* 0x0000001200037223 */ /* 0x000fe20000000003 */
[----:B-1----:R-:W-:Y:S06]  /*1930*/  @!P0 BRA `(.L_x_18) ;  /* 0x0000000000148947 */ /* 0x002fec0003800000 */
[----:B------:R-:W-:Y:S02]  /*1940*/  MOV R3, R17 ;  /* 0x0000001100037202 */ /* 0x000fe40000000f00 */
[----:B------:R-:W-:Y:S02]  /*1950*/  MOV R0, R2 ;  /* 0x0000000200007202 */ /* 0x000fe40000000f00 */
[----:B------:R-:W-:-:S07]  /*1960*/  MOV R18, 0x1980 ;  /* 0x0000198000127802 */ /* 0x000fce0000000f00 */
[----:B------:R-:W-:Y:S05]  /*1970*/  CALL.REL.NOINC `($__internal_0_$__cuda_sm3x_div_rn_noftz_f32_slowpath) ;  /* 0x0000001000b07944 */ /* 0x000fea0003c00000 */
[----:B------:R-:W-:-:S07]  /*1980*/  MOV R3, R0 ;  /* 0x0000000000037202 */ /* 0x000fce0000000f00 */
.L_x_18:
[----:B------:R-:W-:Y:S05]  /*1990*/  BSYNC.RECONVERGENT B2 ;  /* 0x0000000000027941 */ /* 0x000fea0003800200 */
.L_x_17:
[----:B------:R0:W-:Y:S04]  /*19a0*/  STG.E desc[UR8][R8.64+-0x8], R3 ;  /* 0xfffff80308007986 */ /* 0x0001e8000c101908 */
[----:B------:R-:W2:Y:S01]  /*19b0*/  LDG.E R17, desc[UR8][R6.64+-0x4] ;  /* 0xfffffc0806117981 */ /* 0x000ea2000c1e1900 */
[----:B------:R-:W-:Y:S01]  /*19c0*/  HFMA2 R0, -RZ, RZ, 0.96630859375, -0.0022525787353515625 ;  /* 0x3bbb989dff007431 */ /* 0x000fe200000001ff */
[----:B------:R-:W-:Y:S01]  /*19d0*/  MOV R19, 0x437c0000 ;  /* 0x437c000000137802 */ /* 0x000fe20000000f00 */
[----:B------:R-:W-:Y:S01]  /*19e0*/  UIADD3 UR7, UPT, UPT, UR4, 0x1, URZ ;  /* 0x0000000104077890 */ /* 0x000fe2000fffe0ff */
[----:B------:R-:W-:Y:S01]  /*19f0*/  BSSY.RECONVERGENT B2, `(.L_x_19) ;  /* 0x0000016000027945 */ /* 0x000fe20003800200 */
[----:B--2---:R-:W-:-:S04]  /*1a00*/  FADD R17, R17, -R12 ;  /* 0x8000000c11117221 */ /* 0x004fc80000000000 */
[----:B------:R-:W-:-:S04]  /*1a10*/  FFMA.SAT R0, R17, R0, 0.5 ;  /* 0x3f00000011007423 */ /* 0x000fc80000002000 */
[----:B------:R-:W-:Y:S02]  /*1a20*/  FFMA.RM R0, R0, R19, 12582913 ;  /* 0x4b40000100007423 */ /* 0x000fe40000004013 */
[----:B------:R-:W1:Y:S02]  /*1a30*/  MUFU.RCP R19, R10 ;  /* 0x0000000a00137308 */ /* 0x000e640000001000 */
[C---:B------:R-:W-:Y:S01]  /*1a40*/  FADD R18, R0.reuse, -12583039 ;  /* 0xcb40007f00127421 */ /* 0x040fe20000000000 */
[----:B------:R-:W-:-:S03]  /*1a50*/  SHF.L.U32 R0, R0, 0x17, RZ ;  /* 0x0000001700007819 */ /* 0x000fc600000006ff */
[----:B------:R-:W-:-:S04]  /*1a60*/  FFMA R18, R17, 1.4426950216293334961, -R18 ;  /* 0x3fb8aa3b11127823 */ /* 0x000fc80000000812 */
[----:B------:R-:W-:-:S04]  /*1a70*/  FFMA R18, R17, 1.925963033500011079e-08, R18 ;  /* 0x32a5706011127823 */ /* 0x000fc80000000012 */
[----:B0-----:R-:W0:Y:S01]  /*1a80*/  MUFU.EX2 R3, R18 ;  /* 0x0000001200037308 */ /* 0x001e220000000800 */
[----:B-1----:R-:W-:Y:S01]  /*1a90*/  FFMA R20, R19, -R10, 1 ;  /* 0x3f80000013147423 */ /* 0x002fe2000000080a */
[----:B0-----:R-:W-:-:S03]  /*1aa0*/  FMUL R17, R0, R3 ;  /* 0x0000000300117220 */ /* 0x001fc60000400000 */
[----:B------:R-:W-:-:S03]  /*1ab0*/  FFMA R0, R19, R20, R19 ;  /* 0x0000001413007223 */ /* 0x000fc60000000013 */
[----:B------:R-:W0:Y:S01]  /*1ac0*/  FCHK P0, R17, R10 ;  /* 0x0000000a11007302 */ /* 0x000e220000000000 */
[----:B------:R-:W-:-:S04]  /*1ad0*/  FFMA R3, R0, R17, RZ ;  /* 0x0000001100037223 */ /* 0x000fc800000000ff */
[----:B------:R-:W-:-:S04]  /*1ae0*/  FFMA R20, R3, -R10, R17 ;  /* 0x8000000a03147223 */ /* 0x000fc80000000011 */
[----:B------:R-:W-:Y:S01]  /*1af0*/  FFMA R0, R0, R20, R3 ;  /* 0x0000001400007223 */ /* 0x000fe20000000003 */
[----:B0-----:R-:W-:Y:S06]  /*1b00*/  @!P0 BRA `(.L_x_20) ;  /* 0x0000000000108947 */ /* 0x001fec0003800000 */
[----:B------:R-:W-:Y:S02]  /*1b10*/  MOV R3, R17 ;  /* 0x0000001100037202 */ /* 0x000fe40000000f00 */
[----:B------:R-:W-:Y:S02]  /*1b20*/  MOV R0, R10 ;  /* 0x0000000a00007202 */ /* 0x000fe40000000f00 */
[----:B------:R-:W-:-:S07]  /*1b30*/  MOV R18, 0x1b50 ;  /* 0x00001b5000127802 */ /* 0x000fce0000000f00 */
[----:B------:R-:W-:Y:S05]  /*1b40*/  CALL.REL.NOINC `($__internal_0_$__cuda_sm3x_div_rn_noftz_f32_slowpath) ;  /* 0x00000010003c7944 */ /* 0x000fea0003c00000 */
.L_x_20:
[----:B------:R-:W-:Y:S05]  /*1b50*/  BSYNC.RECONVERGENT B2 ;  /* 0x0000000000027941 */ /* 0x000fea0003800200 */
.L_x_19:
[----:B------:R-:W0:Y:S01]  /*1b60*/  MUFU.RCP R19, R2 ;  /* 0x0000000200137308 */ /* 0x000e220000001000 */
[----:B------:R-:W-:Y:S01]  /*1b70*/  ISETP.NE.AND P0, PT, R14, UR7, PT ;  /* 0x000000070e007c0c */ /* 0x000fe2000bf05270 */
        /* <DEDUP_REMOVED lines=15> */
.L_x_22:
[----:B------:R-:W-:Y:S05]  /*1c70*/  BSYNC.RECONVERGENT B2 ;  /* 0x0000000000027941 */ /* 0x000fea0003800200 */
.L_x_21:
        /* <DEDUP_REMOVED lines=27> */
.L_x_24:
[----:B------:R-:W-:Y:S05]  /*1e30*/  BSYNC.RECONVERGENT B2 ;  /* 0x0000000000027941 */ /* 0x000fea0003800200 */
.L_x_23:
        /* <DEDUP_REMOVED lines=17> */
.L_x_26:
[----:B------:R-:W-:Y:S05]  /*1f50*/  BSYNC.RECONVERGENT B2 ;  /* 0x0000000000027941 */ /* 0x000fea0003800200 */
.L_x_25:
        /* <DEDUP_REMOVED lines=27> */
.L_x_28:
[----:B------:R-:W-:Y:S05]  /*2110*/  BSYNC.RECONVERGENT B2 ;  /* 0x0000000000027941 */ /* 0x000fea0003800200 */
.L_x_27:
        /* <DEDUP_REMOVED lines=17> */
.L_x_30:
[----:B------:R-:W-:Y:S05]  /*2230*/  BSYNC.RECONVERGENT B2 ;  /* 0x0000000000027941 */ /* 0x000fea0003800200 */
.L_x_29:
[----:B------:R-:W-:Y:S01]  /*2240*/  UIADD3 UR4, UPT, UPT, UR4, 0x4, URZ ;  /* 0x0000000404047890 */ /* 0x000fe2000fffe0ff */
[----:B------:R1:W-:Y:S01]  /*2250*/  STG.E desc[UR8][R8.64+0x4], R3 ;  /* 0x0000040308007986 */ /* 0x0003e2000c101908 */
[----:B------:R-:W-:Y:S02]  /*2260*/  IADD3 R6, P1, PT, R6, 0x10, RZ ;  /* 0x0000001006067810 */ /* 0x000fe40007f3e0ff */
[----:B------:R-:W-:Y:S02]  /*2270*/  IADD3 R13, PT, PT, R13, 0x4, RZ ;  /* 0x000000040d0d7810 */ /* 0x000fe40007ffe0ff */
[----:B------:R-:W-:Y:S02]  /*2280*/  ISETP.NE.AND P0, PT, R11, UR4, PT ;  /* 0x000000040b007c0c */ /* 0x000fe4000bf05270 */
[----:B------:R-:W-:Y:S02]  /*2290*/  IADD3.X R7, PT, PT, RZ, R7, RZ, P1, !PT ;  /* 0x00000007ff077210 */ /* 0x000fe40000ffe4ff */
[----:B------:R-:W-:-:S09]  /*22a0*/  IADD3 R15, PT, PT, R15, 0x4, RZ ;  /* 0x000000040f0f7810 */ /* 0x000fd20007ffe0ff */
[----:B-1----:R-:W-:Y:S05]  /*22b0*/  @P0 BRA `(.L_x_31) ;  /* 0xfffffff400000947 */ /* 0x002fea000383ffff */
.L_x_14:
[----:B------:R-:W-:-:S13]  /*22c0*/  ISETP.NE.AND P0, PT, RZ, UR10, PT ;  /* 0x0000000aff007c0c */ /* 0x000fda000bf05270 */
[----:B------:R-:W-:Y:S05]  /*22d0*/  @!P0 EXIT ;  /* 0x000000000000894d */ /* 0x000fea0003800000 */
[----:B------:R-:W-:-:S09]  /*22e0*/  UISETP.NE.AND UP0, UPT, UR10, 0x1, UPT ;  /* 0x000000010a00788c */ /* 0x000fd2000bf05270 */
[----:B------:R-:W-:Y:S05]  /*22f0*/  BRA.U !UP0, `(.L_x_32) ;  /* 0x00000005087c7547 */ /* 0x000fea000b800000 */
[----:B0-----:R-:W-:-:S05]  /*2300*/  IMAD.WIDE.U32 R6, R11, 0x4, R4 ;  /* 0x000000040b067825 */ /* 0x001fca00078e0004 */
[----:B------:R-:W2:Y:S01]  /*2310*/  LDG.E R3, desc[UR8][R6.64] ;  /* 0x0000000806037981 */ /* 0x000ea2000c1e1900 */
[----:B------:R-:W-:Y:S01]  /*2320*/  HFMA2 R0, -RZ, RZ, 0.96630859375, -0.0022525787353515625 ;  /* 0x3bbb989dff007431 */ /* 0x000fe200000001ff */
[----:B------:R-:W-:Y:S01]  /*2330*/  MOV R9, 0x437c0000 ;  /* 0x437c000000097802 */ /* 0x000fe20000000f00 */
[----:B------:R-:W-:Y:S01]  /*2340*/  BSSY.RECONVERGENT B2, `(.L_x_33) ;  /* 0x0000016000027945 */ /* 0x000fe20003800200 */
[----:B--2---:R-:W-:-:S04]  /*2350*/  FADD R3, R3, -R12 ;  /* 0x8000000c03037221 */ /* 0x004fc80000000000 */
[----:B------:R-:W-:-:S04]  /*2360*/  FFMA.SAT R0, R3, R0, 0.5 ;  /* 0x3f00000003007423 */ /* 0x000fc80000002000 */
[----:B------:R-:W-:Y:S02]  /*2370*/  FFMA.RM R0, R0, R9, 12582913 ;  /* 0x4b40000100007423 */ /* 0x000fe40000004009 */
[----:B------:R-:W0:Y:S02]  /*2380*/  MUFU.RCP R9, R10 ;  /* 0x0000000a00097308 */ /* 0x000e240000001000 */
[C---:B------:R-:W-:Y:S01]  /*2390*/  FADD R8, R0.reuse, -12583039 ;  /* 0xcb40007f00087421 */ /* 0x040fe20000000000 */
[----:B------:R-:W-:-:S03]  /*23a0*/  SHF.L.U32 R0, R0, 0x17, RZ ;  /* 0x0000001700007819 */ /* 0x000fc600000006ff */
[----:B------:R-:W-:-:S04]  /*23b0*/  FFMA R8, R3, 1.4426950216293334961, -R8 ;  /* 0x3fb8aa3b03087823 */ /* 0x000fc80000000808 */
[----:B------:R-:W-:-:S06]  /*23c0*/  FFMA R3, R3, 1.925963033500011079e-08, R8 ;  /* 0x32a5706003037823 */ /* 0x000fcc0000000008 */
[----:B------:R-:W1:Y:S01]  /*23d0*/  MUFU.EX2 R3, R3 ;  /* 0x0000000300037308 */ /* 0x000e620000000800 */
[----:B0-----:R-:W-:Y:S01]  /*23e0*/  FFMA R8, R9, -R10, 1 ;  /* 0x3f80000009087423 */ /* 0x001fe2000000080a */
[----:B-1----:R-:W-:-:S03]  /*23f0*/  FMUL R3, R0, R3 ;  /* 0x0000000300037220 */ /* 0x002fc60000400000 */
[----:B------:R-:W-:Y:S01]  /*2400*/  FFMA R0, R9, R8, R9 ;  /* 0x0000000809007223 */ /* 0x000fe20000000009 */
[----:B------:R-:W-:Y:S02]  /*2410*/  IADD3 R8, PT, PT, R16, R11, RZ ;  /* 0x0000000b10087210 */ /* 0x000fe40007ffe0ff */
[----:B------:R-:W0:Y:S01]  /*2420*/  FCHK P0, R3, R10 ;  /* 0x0000000a03007302 */ /* 0x000e220000000000 */
[----:B------:R-:W-:-:S04]  /*2430*/  FFMA R9, R0, R3, RZ ;  /* 0x0000000300097223 */ /* 0x000fc800000000ff */
[----:B------:R-:W-:-:S04]  /*2440*/  FFMA R18, R9, -R10, R3 ;  /* 0x8000000a09127223 */ /* 0x000fc80000000003 */
[----:B------:R-:W-:Y:S01]  /*2450*/  FFMA R0, R0, R18, R9 ;  /* 0x0000001200007223 */ /* 0x000fe20000000009 */
[----:B0-----:R-:W-:Y:S06]  /*2460*/  @!P0 BRA `(.L_x_34) ;  /* 0x00000000000c8947 */ /* 0x001fec0003800000 */
[----:B------:R-:W-:Y:S02]  /*2470*/  MOV R0, R10 ;  /* 0x0000000a00007202 */ /* 0x000fe40000000f00 */
[----:B------:R-:W-:-:S07]  /*2480*/  MOV R18, 0x24a0 ;  /* 0x000024a000127802 */ /* 0x000fce0000000f00 */
[----:B------:R-:W-:Y:S05]  /*2490*/  CALL.REL.NOINC `($__internal_0_$__cuda_sm3x_div_rn_noftz_f32_slowpath) ;  /* 0x0000000400e87944 */ /* 0x000fea0003c00000 */
.L_x_34:
[----:B------:R-:W-:Y:S05]  /*24a0*/  BSYNC.RECONVERGENT B2 ;  /* 0x0000000000027941 */ /* 0x000fea0003800200 */
.L_x_33:
[----:B------:R-:W0:Y:S01]  /*24b0*/  MUFU.RCP R13, R2 ;  /* 0x00000002000d7308 */ /* 0x000e220000001000 */
[----:B------:R-:W-:Y:S01]  /*24c0*/  ISETP.NE.AND P0, PT, R11, R14, PT ;  /* 0x0000000e0b00720c */ /* 0x000fe20003f05270 */
        /* <DEDUP_REMOVED lines=15> */
.L_x_36:
[----:B------:R-:W-:Y:S05]  /*25c0*/  BSYNC.RECONVERGENT B2 ;  /* 0x0000000000027941 */ /* 0x000fea0003800200 */
.L_x_35:
[----:B------:R-:W0:Y:S02]  /*25d0*/  LDC.64 R18, c[0x0][0x398] ;  /* 0x0000e600ff127b82 */ /* 0x000e240000000a00 */
[----:B0-----:R-:W-:-:S05]  /*25e0*/  IMAD.WIDE R8, R8, 0x4, R18 ;  /* 0x0000000408087825 */ /* 0x001fca00078e0212 */
[----:B------:R0:W-:Y:S04]  /*25f0*/  STG.E desc[UR8][R8.64], R3 ;  /* 0x0000000308007986 */ /* 0x0001e8000c101908 */
[----:B------:R1:W2:Y:S01]  /*2600*/  LDG.E R7, desc[UR8][R6.64+0x4] ;  /* 0x0000040806077981 */ /* 0x0002a2000c1e1900 */
[----:B------:R-:W-:Y:S01]  /*2610*/  HFMA2 R13, -RZ, RZ, 0.96630859375, -0.0022525787353515625 ;  /* 0x3bbb989dff0d7431 */ /* 0x000fe200000001ff */
[----:B------:R-:W-:Y:S01]  /*2620*/  MOV R18, 0x437c0000 ;  /* 0x437c000000127802 */ /* 0x000fe20000000f00 */
[----:B------:R-:W1:Y:S01]  /*2630*/  MUFU.RCP R17, R10 ;  /* 0x0000000a00117308 */ /* 0x000e620000001000 */
[----:B------:R-:W-:Y:S01]  /*2640*/  BSSY.RECONVERGENT B2, `(.L_x_37) ;  /* 0x0000016000027945 */ /* 0x000fe20003800200 */
[----:B-1----:R-:W-:Y:S01]  /*2650*/  FFMA R6, R17, -R10, 1 ;  /* 0x3f80000011067423 */ /* 0x002fe2000000080a */
[----:B--2---:R-:W-:Y:S01]  /*2660*/  FADD R0, R7, -R12 ;  /* 0x8000000c07007221 */ /* 0x004fe20000000000 */
[----:B------:R-:W-:-:S03]  /*2670*/  IADD3 R7, PT, PT, R11, 0x1, RZ ;  /* 0x000000010b077810 */ /* 0x000fc60007ffe0ff */
[----:B------:R-:W-:-:S04]  /*2680*/  FFMA.SAT R13, R0, R13, 0.5 ;  /* 0x3f000000000d7423 */ /* 0x000fc8000000200d */
[----:B------:R-:W-:-:S04]  /*2690*/  FFMA.RM R13, R13, R18, 12582913 ;  /* 0x4b4000010d0d7423 */ /* 0x000fc80000004012 */
[C---:B------:R-:W-:Y:S01]  /*26a0*/  FADD R15, R13.reuse, -12583039 ;  /* 0xcb40007f0d0f7421 */ /* 0x040fe20000000000 */
[----:B------:R-:W-:-:S03]  /*26b0*/  SHF.L.U32 R13, R13, 0x17, RZ ;  /* 0x000000170d0d7819 */ /* 0x000fc600000006ff */
[----:B------:R-:W-:-:S04]  /*26c0*/  FFMA R15, R0, 1.4426950216293334961, -R15 ;  /* 0x3fb8aa3b000f7823 */ /* 0x000fc8000000080f */
[----:B------:R-:W-:-:S04]  /*26d0*/  FFMA R15, R0, 1.925963033500011079e-08, R15 ;  /* 0x32a57060000f7823 */ /* 0x000fc8000000000f */
[----:B------:R-:W1:Y:S02]  /*26e0*/  MUFU.EX2 R0, R15 ;  /* 0x0000000f00007308 */ /* 0x000e640000000800 */
[----:B-1----:R-:W-:Y:S01]  /*26f0*/  FMUL R13, R13, R0 ;  /* 0x000000000d0d7220 */ /* 0x002fe20000400000 */
[----:B------:R-:W-:-:S05]  /*2700*/  FFMA R0, R17, R6, R17 ;  /* 0x0000000611007223 */ /* 0x000fca0000000011 */
[----:B------:R-:W1:Y:S01]  /*2710*/  FCHK P0, R13, R10 ;  /* 0x0000000a0d007302 */ /* 0x000e620000000000 */
[----:B0-----:R-:W-:-:S04]  /*2720*/  FFMA R3, R0, R13, RZ ;  /* 0x0000000d00037223 */ /* 0x001fc800000000ff */
[----:B------:R-:W-:-:S04]  /*2730*/  FFMA R6, R3, -R10, R13 ;  /* 0x8000000a03067223 */ /* 0x000fc8000000000d */
[----:B------:R-:W-:Y:S01]  /*2740*/  FFMA R0, R0, R6, R3 ;  /* 0x0000000600007223 */ /* 0x000fe20000000003 */
[----:B-1----:R-:W-:Y:S06]  /*2750*/  @!P0 BRA `(.L_x_38) ;  /* 0x0000000000108947 */ /* 0x002fec0003800000 */
[----:B------:R-:W-:Y:S02]  /*2760*/  MOV R3, R13 ;  /* 0x0000000d00037202 */ /* 0x000fe40000000f00 */
[----:B------:R-:W-:Y:S02]  /*2770*/  MOV R0, R10 ;  /* 0x0000000a00007202 */ /* 0x000fe40000000f00 */
[----:B------:R-:W-:-:S07]  /*2780*/  MOV R18, 0x27a0 ;  /* 0x000027a000127802 */ /* 0x000fce0000000f00 */
[----:B------:R-:W-:Y:S05]  /*2790*/  CALL.REL.NOINC `($__internal_0_$__cuda_sm3x_div_rn_noftz_f32_slowpath) ;  /* 0x0000000400287944 */ /* 0x000fea0003c00000 */
.L_x_38:
[----:B------:R-:W-:Y:S05]  /*27a0*/  BSYNC.RECONVERGENT B2 ;  /* 0x0000000000027941 */ /* 0x000fea0003800200 */
.L_x_37:
        /* <DEDUP_REMOVED lines=17> */
.L_x_40:
[----:B------:R-:W-:Y:S05]  /*28c0*/  BSYNC.RECONVERGENT B2 ;  /* 0x0000000000027941 */ /* 0x000fea0003800200 */
.L_x_39:
[----:B------:R1:W-:Y:S01]  /*28d0*/  STG.E desc[UR8][R8.64+0x4], R3 ;  /* 0x0000040308007986 */ /* 0x0003e2000c101908 */
[----:B------:R-:W-:-:S07]  /*28e0*/  IADD3 R11, PT, PT, R11, 0x2, RZ ;  /* 0x000000020b0b7810 */ /* 0x000fce0007ffe0ff */
.L_x_32:
[----:B------:R-:W2:Y:S02]  /*28f0*/  LDC R0, c[0x0][0x3a4] ;  /* 0x0000e900ff007b82 */ /* 0x000ea40000000800 */
[----:B--2---:R-:W-:-:S04]  /*2900*/  LOP3.LUT R0, R0, 0x1, RZ, 0xc0, !PT ;  /* 0x0000000100007812 */ /* 0x004fc800078ec0ff */
[----:B------:R-:W-:-:S13]  /*2910*/  ISETP.NE.U32.AND P0, PT, R0, 0x1, PT ;  /* 0x000000010000780c */ /* 0x000fda0003f05070 */
[----:B------:R-:W-:Y:S05]  /*2920*/  @P0 EXIT ;  /* 0x000000000000094d */ /* 0x000fea0003800000 */
[----:B------:R-:W-:-:S06]  /*2930*/  IMAD.WIDE R4, R11, 0x4, R4 ;  /* 0x000000040b047825 */ /* 0x000fcc00078e0204 */
[----:B------:R-:W2:Y:S01]  /*2940*/  LDG.E R5, desc[UR8][R4.64] ;  /* 0x0000000804057981 */ /* 0x000ea2000c1e1900 */
[----:B-1----:R-:W-:Y:S01]  /*2950*/  HFMA2 R3, -RZ, RZ, 0.96630859375, -0.0022525787353515625 ;  /* 0x3bbb989dff037431 */ /* 0x002fe200000001ff */
[----:B0-----:R-:W-:Y:S01]  /*2960*/  MOV R7, 0x437c0000 ;  /* 0x437c000000077802 */ /* 0x001fe20000000f00 */
[----:B------:R-:W-:Y:S01]  /*2970*/  BSSY.RECONVERGENT B2, `(.L_x_41) ;  /* 0x0000016000027945 */ /* 0x000fe20003800200 */
[----:B------:R-:W-:Y:S01]  /*2980*/  IADD3 R16, PT, PT, R16, R11, RZ ;  /* 0x0000000b10107210 */ /* 0x000fe20007ffe0ff */
        /* <DEDUP_REMOVED lines=11> */
[----:B------:R-:W-:-:S03]  /*2a40*/  FFMA R0, R7, R4, R7 ;  /* 0x0000000407007223 */ /* 0x000fc60000000007 */
        /* <DEDUP_REMOVED lines=8> */
.L_x_42:
[----:B------:R-:W-:Y:S05]  /*2ad0*/  BSYNC.RECONVERGENT B2 ;  /* 0x0000000000027941 */ /* 0x000fea0003800200 */
.L_x_41:
        /* <DEDUP_REMOVED lines=17> */
.L_x_44:
[----:B------:R-:W-:Y:S05]  /*2bf0*/  BSYNC.RECONVERGENT B2 ;  /* 0x0000000000027941 */ /* 0x000fea0003800200 */
.L_x_43:
[----:B------:R-:W0:Y:S02]  /*2c00*/  LDC.64 R2, c[0x0][0x398] ;  /* 0x0000e600ff027b82 */ /* 0x000e240000000a00 */
[----:B0-----:R-:W-:-:S05]  /*2c10*/  IMAD.WIDE R16, R16, 0x4, R2 ;  /* 0x0000000410107825 */ /* 0x001fca00078e0202 */
[----:B------:R-:W-:Y:S01]  /*2c20*/  STG.E desc[UR8][R16.64], R5 ;  /* 0x0000000510007986 */ /* 0x000fe2000c101908 */
[----:B------:R-:W-:Y:S05]  /*2c30*/  EXIT ;  /* 0x000000000000794d */ /* 0x000fea0003800000 */
        .weak           $__internal_0_$__cuda_sm3x_div_rn_noftz_f32_slowpath
        .type           $__internal_0_$__cuda_sm3x_div_rn_noftz_f32_slowpath,@function
        .size           $__internal_0_$__cuda_sm3x_div_rn_noftz_f32_slowpath,(.L_x_78 - $__internal_0_$__cuda_sm3x_div_rn_noftz_f32_slowpath)
$__internal_0_$__cuda_sm3x_div_rn_noftz_f32_slowpath:
[----:B------:R-:W-:Y:S01]  /*2c40*/  SHF.R.U32.HI R17, RZ, 0x17, R0 ;  /* 0x00000017ff117819 */ /* 0x000fe20000011600 */
[----:B------:R-:W-:Y:S01]  /*2c50*/  BSSY.RECONVERGENT B0, `(.L_x_45) ;  /* 0x0000063000007945 */ /* 0x000fe20003800200 */
[----:B------:R-:W-:Y:S02]  /*2c60*/  SHF.R.U32.HI R20, RZ, 0x17, R3 ;  /* 0x00000017ff147819 */ /* 0x000fe40000011603 */
[----:B------:R-:W-:Y:S02]  /*2c70*/  LOP3.LUT R17, R17, 0xff, RZ, 0xc0, !PT ;  /* 0x000000ff11117812 */ /* 0x000fe400078ec0ff */
[----:B------:R-:W-:Y:S02]  /*2c80*/  LOP3.LUT R20, R20, 0xff, RZ, 0xc0, !PT ;  /* 0x000000ff14147812 */ /* 0x000fe400078ec0ff */
[----:B------:R-:W-:Y:S02]  /*2c90*/  IADD3 R23, PT, PT, R17, -0x1, RZ ;  /* 0xffffffff11177810 */ /* 0x000fe40007ffe0ff */
[----:B------:R-:W-:-:S02]  /*2ca0*/  IADD3 R22, PT, PT, R20, -0x1, RZ ;  /* 0xffffffff14167810 */ /* 0x000fc40007ffe0ff */
[----:B------:R-:W-:Y:S02]  /*2cb0*/  ISETP.GT.U32.AND P0, PT, R23, 0xfd, PT ;  /* 0x000000fd1700780c */ /* 0x000fe40003f04070 */
[----:B------:R-:W-:Y:S02]  /*2cc0*/  MOV R21, R3 ;  /* 0x0000000300157202 */ /* 0x000fe40000000f00 */
[----:B------:R-:W-:-:S13]  /*2cd0*/  ISETP.GT.U32.OR P0, PT, R22, 0xfd, P0 ;  /* 0x000000fd1600780c */ /* 0x000fda0000704470 */
[----:B------:R-:W-:Y:S01]  /*2ce0*/  @!P0 MOV R19, RZ ;  /* 0x000000ff00138202 */ /* 0x000fe20000000f00 */
[----:B------:R-:W-:Y:S06]  /*2cf0*/  @!P0 BRA `(.L_x_46) ;  /* 0x00000000005c8947 */ /* 0x000fec0003800000 */
[----:B------:R-:W-:Y:S02]  /*2d00*/  FSETP.GTU.FTZ.AND P0, PT, |R3|, +INF , PT ;  /* 0x7f8000000300780b */ /* 0x000fe40003f1c200 */
[----:B------:R-:W-:-:S04]  /*2d10*/  FSETP.GTU.FTZ.AND P1, PT, |R0|, +INF , PT ;  /* 0x7f8000000000780b */ /* 0x000fc80003f3c200 */
[----:B------:R-:W-:-:S13]  /*2d20*/  PLOP3.LUT P0, PT, P0, P1, PT, 0xf8, 0x8f ;  /* 0x00000000008f781c */ /* 0x000fda0000703f70 */
[----:B------:R-:W-:Y:S05]  /*2d30*/  @P0 BRA `(.L_x_47) ;  /* 0x00000004004c0947 */ /* 0x000fea0003800000 */
[----:B------:R-:W-:-:S13]  /*2d40*/  LOP3.LUT P0, RZ, R0, 0x7fffffff, R21, 0xc8, !PT ;  /* 0x7fffffff00ff7812 */ /* 0x000fda000780c815 */
[----:B------:R-:W-:Y:S05]  /*2d50*/  @!P0 BRA `(.L_x_48) ;  /* 0x00000004003c8947 */ /* 0x000fea0003800000 */
[C---:B------:R-:W-:Y:S02]  /*2d60*/  FSETP.NEU.FTZ.AND P3, PT, |R3|.reuse, +INF , PT ;  /* 0x7f8000000300780b */ /* 0x040fe40003f7d200 */
[----:B------:R-:W-:Y:S02]  /*2d70*/  FSETP.NEU.FTZ.AND P1, PT, |R0|, +INF , PT ;  /* 0x7f8000000000780b */ /* 0x000fe40003f3d200 */
[----:B------:R-:W-:-:S11]  /*2d80*/  FSETP.NEU.FTZ.AND P0, PT, |R3|, +INF , PT ;  /* 0x7f8000000300780b */ /* 0x000fd60003f1d200 */
[----:B------:R-:W-:Y:S05]  /*2d90*/  @!P1 BRA !P3, `(.L_x_48) ;  /* 0x00000004002c9947 */ /* 0x000fea0005800000 */
[----:B------:R-:W-:-:S04]  /*2da0*/  LOP3.LUT P3, RZ, R21, 0x7fffffff, RZ, 0xc0, !PT ;  /* 0x7fffffff15ff7812 */ /* 0x000fc8000786c0ff */
[----:B------:R-:W-:-:S13]  /*2db0*/  PLOP3.LUT P1, PT, P1, P3, PT, 0x2f, 0xf2 ;  /* 0x0000000000f2781c */ /* 0x000fda0000f26577 */
[----:B------:R-:W-:Y:S05]  /*2dc0*/  @P1 BRA `(.L_x_49) ;  /* 0x0000000400181947 */ /* 0x000fea0003800000 */
[----:B------:R-:W-:-:S04]  /*2dd0*/  LOP3.LUT P1, RZ, R0, 0x7fffffff, RZ, 0xc0, !PT ;  /* 0x7fffffff00ff7812 */ /* 0x000fc8000782c0ff */
[----:B------:R-:W-:-:S13]  /*2de0*/  PLOP3.LUT P0, PT, P0, P1, PT, 0x2f, 0xf2 ;  /* 0x0000000000f2781c */ /* 0x000fda0000702577 */
[----:B------:R-:W-:Y:S05]  /*2df0*/  @P0 BRA `(.L_x_50) ;  /* 0x0000000400000947 */ /* 0x000fea0003800000 */
[----:B------:R-:W-:Y:S02]  /*2e00*/  ISETP.GE.AND P0, PT, R22, RZ, PT ;  /* 0x000000ff1600720c */ /* 0x000fe40003f06270 */
[----:B------:R-:W-:-:S11]  /*2e10*/  ISETP.GE.AND P1, PT, R23, RZ, PT ;  /* 0x000000ff1700720c */ /* 0x000fd60003f26270 */
[----:B------:R-:W-:Y:S01]  /*2e20*/  @P0 MOV R19, RZ ;  /* 0x000000ff00130202 */ /* 0x000fe20000000f00 */
[----:B------:R-:W-:Y:S01]  /*2e30*/  @!P0 FFMA R21, R3, 1.84467440737095516160e+19, RZ ;  /* 0x5f80000003158823 */ /* 0x000fe200000000ff */
[----:B------:R-:W-:Y:S01]  /*2e40*/  @!P0 MOV R19, 0xffffffc0 ;  /* 0xffffffc000138802 */ /* 0x000fe20000000f00 */
[----:B------:R-:W-:-:S03]  /*2e50*/  @!P1 FFMA R0, R0, 1.84467440737095516160e+19, RZ ;  /* 0x5f80000000009823 */ /* 0x000fc600000000ff */
[----:B------:R-:W-:-:S07]  /*2e60*/  @!P1 IADD3 R19, PT, PT, R19, 0x40, RZ ;  /* 0x0000004013139810 */ /* 0x000fce0007ffe0ff */
.L_x_46:
[----:B------:R-:W-:Y:S01]  /*2e70*/  LEA R3, R17, 0xc0800000, 0x17 ;  /* 0xc080000011037811 */ /* 0x000fe200078eb8ff */
[----:B------:R-:W-:Y:S01]  /*2e80*/  BSSY.RECONVERGENT B1, `(.L_x_51) ;  /* 0x0000036000017945 */ /* 0x000fe20003800200 */
[----:B------:R-:W-:Y:S02]  /*2e90*/  IADD3 R20, PT, PT, R20, -0x7f, RZ ;  /* 0xffffff8114147810 */ /* 0x000fe40007ffe0ff */
[----:B------:R-:W-:-:S03]  /*2ea0*/  IADD3 R24, PT, PT, -R3, R0, RZ ;  /* 0x0000000003187210 */ /* 0x000fc60007ffe1ff */
[----:B------:R-:W-:Y:S01]  /*2eb0*/  IMAD R0, R20, -0x800000, R21 ;  /* 0xff80000014007824 */ /* 0x000fe200078e0215 */
[----:B------:R-:W0:Y:S01]  /*2ec0*/  MUFU.RCP R22, R24 ;  /* 0x0000001800167308 */ /* 0x000e220000001000 */
[----:B------:R-:W-:Y:S01]  /*2ed0*/  FADD.FTZ R3, -R24, -RZ ;  /* 0x800000ff18037221 */ /* 0x000fe20000010100 */
[----:B------:R-:W-:-:S04]  /*2ee0*/  IADD3 R20, PT, PT, R20, 0x7f, -R17 ;  /* 0x0000007f14147810 */ /* 0x000fc80007ffe811 */
[----:B------:R-:W-:Y:S01]  /*2ef0*/  IADD3 R19, PT, PT, R20, R19, RZ ;  /* 0x0000001314137210 */ /* 0x000fe20007ffe0ff */
[----:B0-----:R-:W-:-:S04]  /*2f00*/  FFMA R23, R22, R3, 1 ;  /* 0x3f80000016177423 */ /* 0x001fc80000000003 */
[----:B------:R-:W-:-:S04]  /*2f10*/  FFMA R21, R22, R23, R22 ;  /* 0x0000001716157223 */ /* 0x000fc80000000016 */
[----:B------:R-:W-:-:S04]  /*2f20*/  FFMA R22, R0, R21, RZ ;  /* 0x0000001500167223 */ /* 0x000fc800000000ff */
[----:B------:R-:W-:-:S04]  /*2f30*/  FFMA R23, R3, R22, R0 ;  /* 0x0000001603177223 */ /* 0x000fc80000000000 */
[----:B------:R-:W-:-:S04]  /*2f40*/  FFMA R22, R21, R23, R22 ;  /* 0x0000001715167223 */ /* 0x000fc80000000016 */
[----:B------:R-:W-:-:S04]  /*2f50*/  FFMA R3, R3, R22, R0 ;  /* 0x0000001603037223 */ /* 0x000fc80000000000 */
[----:B------:R-:W-:-:S05]  /*2f60*/  FFMA R0, R21, R3, R22 ;  /* 0x0000000315007223 */ /* 0x000fca0000000016 */
[----:B------:R-:W-:-:S04]  /*2f70*/  SHF.R.U32.HI R17, RZ, 0x17, R0 ;  /* 0x00000017ff117819 */ /* 0x000fc80000011600 */
[----:B------:R-:W-:-:S04]  /*2f80*/  LOP3.LUT R20, R17, 0xff, RZ, 0xc0, !PT ;  /* 0x000000ff11147812 */ /* 0x000fc800078ec0ff */
[----:B------:R-:W-:-:S04]  /*2f90*/  IADD3 R17, PT, PT, R20, R19, RZ ;  /* 0x0000001314117210 */ /* 0x000fc80007ffe0ff */
[----:B------:R-:W-:-:S04]  /*2fa0*/  IADD3 R20, PT, PT, R17, -0x1, RZ ;  /* 0xffffffff11147810 */ /* 0x000fc80007ffe0ff */
[----:B------:R-:W-:-:S13]  /*2fb0*/  ISETP.GE.U32.AND P0, PT, R20, 0xfe, PT ;  /* 0x000000fe1400780c */ /* 0x000fda0003f06070 */
[----:B------:R-:W-:Y:S05]  /*2fc0*/  @!P0 BRA `(.L_x_52) ;  /* 0x0000000000808947 */ /* 0x000fea0003800000 */
[----:B------:R-:W-:-:S13]  /*2fd0*/  ISETP.GT.AND P0, PT, R17, 0xfe, PT ;  /* 0x000000fe1100780c */ /* 0x000fda0003f04270 */
[----:B------:R-:W-:Y:S05]  /*2fe0*/  @P0 BRA `(.L_x_53) ;  /* 0x00000000006c0947 */ /* 0x000fea0003800000 */
[----:B------:R-:W-:-:S13]  /*2ff0*/  ISETP.GE.AND P0, PT, R17, 0x1, PT ;  /* 0x000000011100780c */ /* 0x000fda0003f06270 */
[----:B------:R-:W-:Y:S05]  /*3000*/  @P0 BRA `(.L_x_54) ;  /* 0x0000000000740947 */ /* 0x000fea0003800000 */
[----:B------:R-:W-:Y:S02]  /*3010*/  ISETP.GE.AND P0, PT, R17, -0x18, PT ;  /* 0xffffffe81100780c */ /* 0x000fe40003f06270 */
[----:B------:R-:W-:-:S11]  /*3020*/  LOP3.LUT R0, R0, 0x80000000, RZ, 0xc0, !PT ;  /* 0x8000000000007812 */ /* 0x000fd600078ec0ff */
[----:B------:R-:W-:Y:S05]  /*3030*/  @!P0 BRA `(.L_x_54) ;  /* 0x0000000000688947 */ /* 0x000fea0003800000 */
[CCC-:B------:R-:W-:Y:S01]  /*3040*/  FFMA.RZ R19, R21.reuse, R3.reuse, R22.reuse ;  /* 0x0000000315137223 */ /* 0x1c0fe2000000c016 */
[CCC-:B------:R-:W-:Y:S01]  /*3050*/  FFMA.RP R20, R21.reuse, R3.reuse, R22.reuse ;  /* 0x0000000315147223 */ /* 0x1c0fe20000008016 */
[----:B------:R-:W-:Y:S01]  /*3060*/  FFMA.RM R3, R21, R3, R22 ;  /* 0x0000000315037223 */ /* 0x000fe20000004016 */
[----:B------:R-:W-:Y:S02]  /*3070*/  IADD3 R22, PT, PT, R17, 0x20, RZ ;  /* 0x0000002011167810 */ /* 0x000fe40007ffe0ff */
[----:B------:R-:W-:Y:S02]  /*3080*/  LOP3.LUT R19, R19, 0x7fffff, RZ, 0xc0, !PT ;  /* 0x007fffff13137812 */ /* 0x000fe400078ec0ff */
[----:B------:R-:W-:Y:S02]  /*3090*/  ISETP.NE.AND P3, PT, R17, RZ, PT ;  /* 0x000000ff1100720c */ /* 0x000fe40003f65270 */
[----:B------:R-:W-:Y:S02]  /*30a0*/  LOP3.LUT R19, R19, 0x800000, RZ, 0xfc, !PT ;  /* 0x0080000013137812 */ /* 0x000fe400078efcff */
[----:B------:R-:W-:-:S02]  /*30b0*/  ISETP.NE.AND P1, PT, R17, RZ, PT ;  /* 0x000000ff1100720c */ /* 0x000fc40003f25270 */
[----:B------:R-:W-:Y:S02]  /*30c0*/  IADD3 R17, PT, PT, -R17, RZ, RZ ;  /* 0x000000ff11117210 */ /* 0x000fe40007ffe1ff */
[----:B------:R-:W-:Y:S02]  /*30d0*/  SHF.L.U32 R22, R19, R22, RZ ;  /* 0x0000001613167219 */ /* 0x000fe400000006ff */
[----:B------:R-:W-:Y:S02]  /*30e0*/  FSETP.NEU.FTZ.AND P0, PT, R20, R3, PT ;  /* 0x000000031400720b */ /* 0x000fe40003f1d000 */
[----:B------:R-:W-:Y:S02]  /*30f0*/  SEL R20, R17, RZ, P3 ;  /* 0x000000ff11147207 */ /* 0x000fe40001800000 */
[----:B------:R-:W-:Y:S02]  /*3100*/  ISETP.NE.AND P1, PT, R22, RZ, P1 ;  /* 0x000000ff1600720c */ /* 0x000fe40000f25270 */
[----:B------:R-:W-:-:S02]  /*3110*/  SHF.R.U32.HI R20, RZ, R20, R19 ;  /* 0x00000014ff147219 */ /* 0x000fc40000011613 */
[----:B------:R-:W-:Y:S02]  /*3120*/  PLOP3.LUT P0, PT, P0, P1, PT, 0xf8, 0x8f ;  /* 0x00000000008f781c */ /* 0x000fe40000703f70 */
[----:B------:R-:W-:Y:S02]  /*3130*/  SHF.R.U32.HI R22, RZ, 0x1, R20 ;  /* 0x00000001ff167819 */ /* 0x000fe40000011614 */
[----:B------:R-:W-:-:S04]  /*3140*/  SEL R3, RZ, 0x1, !P0 ;  /* 0x00000001ff037807 */ /* 0x000fc80004000000 */
[----:B------:R-:W-:-:S04]  /*3150*/  LOP3.LUT R3, R3, 0x1, R22, 0xf8, !PT ;  /* 0x0000000103037812 */ /* 0x000fc800078ef816 */
[----:B------:R-:W-:-:S04]  /*3160*/  LOP3.LUT R3, R3, R20, RZ, 0xc0, !PT ;  /* 0x0000001403037212 */ /* 0x000fc800078ec0ff */
[----:B------:R-:W-:-:S04]  /*3170*/  IADD3 R3, PT, PT, R22, R3, RZ ;  /* 0x0000000316037210 */ /* 0x000fc80007ffe0ff */
[----:B------:R-:W-:Y:S01]  /*3180*/  LOP3.LUT R0, R3, R0, RZ, 0xfc, !PT ;  /* 0x0000000003007212 */ /* 0x000fe200078efcff */
[----:B------:R-:W-:Y:S06]  /*3190*/  BRA `(.L_x_54) ;  /* 0x0000000000107947 */ /* 0x000fec0003800000 */
.L_x_53:
[----:B------:R-:W-:-:S04]  /*31a0*/  LOP3.LUT R0, R0, 0x80000000, RZ, 0xc0, !PT ;  /* 0x8000000000007812 */ /* 0x000fc800078ec0ff */
[----:B------:R-:W-:Y:S01]  /*31b0*/  LOP3.LUT R0, R0, 0x7f800000, RZ, 0xfc, !PT ;  /* 0x7f80000000007812 */ /* 0x000fe200078efcff */
[----:B------:R-:W-:Y:S06]  /*31c0*/  BRA `(.L_x_54) ;  /* 0x0000000000047947 */ /* 0x000fec0003800000 */
.L_x_52:
[----:B------:R-:W-:-:S07]  /*31d0*/  LEA R0, R19, R0, 0x17 ;  /* 0x0000000013007211 */ /* 0x000fce00078eb8ff */
.L_x_54:
[----:B------:R-:W-:Y:S05]  /*31e0*/  BSYNC.RECONVERGENT B1 ;  /* 0x0000000000017941 */ /* 0x000fea0003800200 */
.L_x_51:
[----:B------:R-:W-:Y:S05]  /*31f0*/  BRA `(.L_x_55) ;  /* 0x0000000000207947 */ /* 0x000fea0003800000 */
.L_x_50:
[----:B------:R-:W-:-:S04]  /*3200*/  LOP3.LUT R0, R0, 0x80000000, R21, 0x48, !PT ;  /* 0x8000000000007812 */ /* 0x000fc800078e4815 */
[----:B------:R-:W-:Y:S01]  /*3210*/  LOP3.LUT R0, R0, 0x7f800000, RZ, 0xfc, !PT ;  /* 0x7f80000000007812 */ /* 0x000fe200078efcff */
[----:B------:R-:W-:Y:S06]  /*3220*/  BRA `(.L_x_55) ;  /* 0x0000000000147947 */ /* 0x000fec0003800000 */
.L_x_49:
[----:B------:R-:W-:Y:S01]  /*3230*/  LOP3.LUT R0, R0, 0x80000000, R21, 0x48, !PT ;  /* 0x8000000000007812 */ /* 0x000fe200078e4815 */
[----:B------:R-:W-:Y:S06]  /*3240*/  BRA `(.L_x_55) ;  /* 0x00000000000c7947 */ /* 0x000fec0003800000 */
.L_x_48:
[----:B------:R-:W0:Y:S01]  /*3250*/  MUFU.RSQ R0, -QNAN ;  /* 0xffc0000000007908 */ /* 0x000e220000001400 */
[----:B------:R-:W-:Y:S05]  /*3260*/  BRA `(.L_x_55) ;  /* 0x0000000000047947 */ /* 0x000fea0003800000 */
.L_x_47:
[----:B------:R-:W-:-:S07]  /*3270*/  FADD.FTZ R0, R3, R0 ;  /* 0x0000000003007221 */ /* 0x000fce0000010000 */
.L_x_55:
[----:B------:R-:W-:Y:S05]  /*3280*/  BSYNC.RECONVERGENT B0 ;  /* 0x0000000000007941 */ /* 0x000fea0003800200 */
.L_x_45:
[----:B------:R-:W-:-:S04]  /*3290*/  HFMA2 R19, -RZ, RZ, 0, 0 ;  /* 0x00000000ff137431 */ /* 0x000fc800000001ff */
[----:B0-----:R-:W-:Y:S05]  /*32a0*/  RET.REL.NODEC R18 `(_Z25cross_entropy_loss_kernelPfPiS_S_ii) ;  /* 0xffffffcc12547950 */ /* 0x001fea0003c3ffff */
.L_x_56:
        /* <DEDUP_REMOVED lines=13> */
.L_x_78:


//--------------------- .text._Z14dropout_kernelPfS_iy --------------------------
	.section	.text._Z14dropout_kernelPfS_iy,"ax",@progbits
	.align	128
        .global         _Z14dropout_kernelPfS_iy
        .type           _Z14dropout_kernelPfS_iy,@function
        .size           _Z14dropout_kernelPfS_iy,(.L_x_81 - _Z14dropout_kernelPfS_iy)
        .other          _Z14dropout_kernelPfS_iy,@"STO_CUDA_ENTRY STV_DEFAULT"
_Z14dropout_kernelPfS_iy:
.text._Z14dropout_kernelPfS_iy:
        /* <DEDUP_REMOVED lines=8> */
[----:B------:R-:W0:Y:S02]  /*0080*/  LDCU UR4, c[0x0][0x398] ;  /* 0x00007300ff0477ac */ /* 0x000e240008000800 */
[----:B0-----:R-:W-:Y:S01]  /*0090*/  IADD3 R0, PT, PT, R7, UR4, RZ ;  /* 0x0000000407007c10 */ /* 0x001fe2000fffe0ff */
[----:B------:R-:W0:Y:S03]  /*00a0*/  LDCU.64 UR4, c[0x0][0x358] ;  /* 0x00006b00ff0477ac */ /* 0x000e260008000a00 */
[----:B------:R-:W-:-:S04]  /*00b0*/  LOP3.LUT R0, R0, 0x1, RZ, 0xc0, !PT ;  /* 0x0000000100007812 */ /* 0x000fc800078ec0ff */
[----:B------:R-:W-:-:S13]  /*00c0*/  ISETP.NE.U32.AND P0, PT, R0, 0x1, PT ;  /* 0x000000010000780c */ /* 0x000fda0003f05070 */
[----:B0-----:R-:W-:Y:S05]  /*00d0*/  @!P0 BRA `(.L_x_57) ;  /* 0x0000000000208947 */ /* 0x001fea0003800000 */
[----:B------:R-:W0:Y:S08]  /*00e0*/  LDC.64 R2, c[0x0][0x380] ;  /* 0x0000e000ff027b82 */ /* 0x000e300000000a00 */
[----:B------:R-:W1:Y:S01]  /*00f0*/  LDC.64 R4, c[0x0][0x388] ;  /* 0x0000e200ff047b82 */ /* 0x000e620000000a00 */
[----:B0-----:R-:W-:-:S06]  /*0100*/  IMAD.WIDE R2, R7, 0x4, R2 ;  /* 0x0000000407027825 */ /* 0x001fcc00078e0202 */
[----:B------:R-:W2:Y:S01]  /*0110*/  LDG.E R2, desc[UR4][R2.64] ;  /* 0x0000000402027981 */ /* 0x000ea2000c1e1900 */
[----:B-1----:R-:W-:-:S04]  /*0120*/  IMAD.WIDE R4, R7, 0x4, R4 ;  /* 0x0000000407047825 */ /* 0x002fc800078e0204 */
[----:B--2---:R-:W-:-:S05]  /*0130*/  FADD R7, R2, R2 ;  /* 0x0000000202077221 */ /* 0x004fca0000000000 */
[----:B------:R-:W-:Y:S01]  /*0140*/  STG.E desc[UR4][R4.64], R7 ;  /* 0x0000000704007986 */ /* 0x000fe2000c101904 */
[----:B------:R-:W-:Y:S05]  /*0150*/  EXIT ;  /* 0x000000000000794d */ /* 0x000fea0003800000 */
.L_x_57:
[----:B------:R-:W0:Y:S02]  /*0160*/  LDC.64 R2, c[0x0][0x388] ;  /* 0x0000e200ff027b82 */ /* 0x000e240000000a00 */
[----:B0-----:R-:W-:-:S05]  /*0170*/  IMAD.WIDE R2, R7, 0x4, R2 ;  /* 0x0000000407027825 */ /* 0x001fca00078e0202 */
[----:B------:R-:W-:Y:S01]  /*0180*/  STG.E desc[UR4][R2.64], RZ ;  /* 0x000000ff02007986 */ /* 0x000fe2000c101904 */
[----:B------:R-:W-:Y:S05]  /*0190*/  EXIT ;  /* 0x000000000000794d */ /* 0x000fea0003800000 */
.L_x_58:
        /* <DEDUP_REMOVED lines=14> */
.L_x_81:


//--------------------- .text._Z11relu_kernelPfS_i --------------------------
	.section	.text._Z11relu_kernelPfS_i,"ax",@progbits
	.align	128
        .global         _Z11relu_kernelPfS_i
        .type           _Z11relu_kernelPfS_i,@function
        .size           _Z11relu_kernelPfS_i,(.L_x_82 - _Z11relu_kernelPfS_i)
        .other          _Z11relu_kernelPfS_i,@"STO_CUDA_ENTRY STV_DEFAULT"
_Z11relu_kernelPfS_i:
.text._Z11relu_kernelPfS_i:
        /* <DEDUP_REMOVED lines=9> */
[----:B------:R-:W1:Y:S07]  /*0090*/  LDCU.64 UR4, c[0x0][0x358] ;  /* 0x00006b00ff0477ac */ /* 0x000e6e0008000a00 */
[----:B------:R-:W2:Y:S01]  /*00a0*/  LDC.64 R4, c[0x0][0x388] ;  /* 0x0000e200ff047b82 */ /* 0x000ea20000000a00 */
[----:B0-----:R-:W-:-:S06]  /*00b0*/  IMAD.WIDE R2, R7, 0x4, R2 ;  /* 0x0000000407027825 */ /* 0x001fcc00078e0202 */
[----:B-1----:R-:W3:Y:S01]  /*00c0*/  LDG.E R2, desc[UR4][R2.64] ;  /* 0x0000000402027981 */ /* 0x002ee2000c1e1900 */
[----:B--2---:R-:W-:Y:S01]  /*00d0*/  IMAD.WIDE R4, R7, 0x4, R4 ;  /* 0x0000000407047825 */ /* 0x004fe200078e0204 */
[----:B---3--:R-:W-:-:S05]  /*00e0*/  FMNMX R7, RZ, R2, !PT ;  /* 0x00000002ff077209 */ /* 0x008fca0007800000 */
[----:B------:R-:W-:Y:S01]  /*00f0*/  STG.E desc[UR4][R4.64], R7 ;  /* 0x0000000704007986 */ /* 0x000fe2000c101904 */
[----:B------:R-:W-:Y:S05]  /*0100*/  EXIT ;  /* 0x000000000000794d */ /* 0x000fea0003800000 */
.L_x_59:
        /* <DEDUP_REMOVED lines=15> */
.L_x_82:


//--------------------- .text._Z21simple_maxpool_kernelPfS_iiiiii --------------------------
	.section	.text._Z21simple_maxpool_kernelPfS_iiiiii,"ax",@progbits
	.align	128
        .global         _Z21simple_maxpool_kernelPfS_iiiiii
        .type           _Z21simple_maxpool_kernelPfS_iiiiii,@function
        .size           _Z21simple_maxpool_kernelPfS_iiiiii,(.L_x_83 - _Z21simple_maxpool_kernelPfS_iiiiii)
        .other          _Z21simple_maxpool_kernelPfS_iiiiii,@"STO_CUDA_ENTRY STV_DEFAULT"
_Z21simple_maxpool_kernelPfS_iiiiii:
.text._Z21simple_maxpool_kernelPfS_iiiiii:
[----:B------:R-:W-:Y:S08]  /*0000*/  LDC R1, c[0x0][0x37c] ;  /* 0x0000df00ff017b82 */ /* 0x000ff00000000800 */
[----:B------:R-:W0:Y:S01]  /*0010*/  LDC.64 R2, c[0x0][0x3a0] ;  /* 0x0000e800ff027b82 */ /* 0x000e220000000a00 */
[----:B------:R-:W1:Y:S07]  /*0020*/  LDCU UR10, c[0x0][0x398] ;  /* 0x00007300ff0a77ac */ /* 0x000e6e0008000800 */
[----:B------:R-:W2:Y:S08]  /*0030*/  LDC R7, c[0x0][0x39c] ;  /* 0x0000e700ff077b82 */ /* 0x000eb00000000800 */
[----:B------:R-:W3:Y:S01]  /*0040*/  S2UR UR4, SR_CTAID.X ;  /* 0x00000000000479c3 */ /* 0x000ee20000002500 */
[----:B0-----:R-:W-:-:S02]  /*0050*/  IABS R10, R3 ;  /* 0x00000003000a7213 */ /* 0x001fc40000000000 */
[----:B-1----:R-:W-:Y:S02]  /*0060*/  IADD3 R0, PT, PT, -R2, UR10, RZ ;  /* 0x0000000a02007c10 */ /* 0x002fe4000fffe1ff */
[----:B------:R-:W0:Y:S01]  /*0070*/  I2F.RP R6, R10 ;  /* 0x0000000a00067306 */ /* 0x000e220000209400 */
[----:B--2---:R-:W-:-:S07]  /*0080*/  IMAD.IADD R8, R7, 0x1, -R2 ;  /* 0x0000000107087824 */ /* 0x004fce00078e0a02 */
[----:B0-----:R-:W0:Y:S02]  /*0090*/  MUFU.RCP R6, R6 ;  /* 0x0000000600067308 */ /* 0x001e240000001000 */
[----:B0-----:R-:W-:Y:S01]  /*00a0*/  VIADD R4, R6, 0xffffffe ;  /* 0x0ffffffe06047836 */ /* 0x001fe20000000000 */
[----:B------:R-:W-:Y:S02]  /*00b0*/  IABS R6, R8 ;  /* 0x0000000800067213 */ /* 0x000fe40000000000 */
[----:B------:R-:W-:-:S03]  /*00c0*/  LOP3.LUT R8, R8, R3, RZ, 0x3c, !PT ;  /* 0x0000000308087212 */ /* 0x000fc600078e3cff */
[----:B------:R0:W1:Y:S02]  /*00d0*/  F2I.FTZ.U32.TRUNC.NTZ R5, R4 ;  /* 0x0000000400057305 */ /* 0x000064000021f000 */
[----:B0-----:R-:W-:Y:S02]  /*00e0*/  IMAD.MOV.U32 R4, RZ, RZ, RZ ;  /* 0x000000ffff047224 */ /* 0x001fe400078e00ff */
[----:B-1----:R-:W-:-:S04]  /*00f0*/  IMAD.MOV R9, RZ, RZ, -R5 ;  /* 0x000000ffff097224 */ /* 0x002fc800078e0a05 */
[----:B------:R-:W-:Y:S01]  /*0100*/  IMAD R7, R9, R10, RZ ;  /* 0x0000000a09077224 */ /* 0x000fe200078e02ff */
[----:B------:R-:W-:Y:S02]  /*0110*/  IABS R9, R0 ;  /* 0x0000000000097213 */ /* 0x000fe40000000000 */
[----:B------:R-:W-:Y:S01]  /*0120*/  LOP3.LUT R0, R0, R3, RZ, 0x3c, !PT ;  /* 0x0000000300007212 */ /* 0x000fe200078e3cff */
[----:B------:R-:W-:Y:S01]  /*0130*/  IMAD.HI.U32 R5, R5, R7, R4 ;  /* 0x0000000705057227 */ /* 0x000fe200078e0004 */
[----:B------:R-:W-:Y:S02]  /*0140*/  MOV R4, R9 ;  /* 0x0000000900047202 */ /* 0x000fe40000000f00 */
[----:B------:R-:W-:Y:S01]  /*0150*/  ISETP.GE.AND P3, PT, R0, RZ, PT ;  /* 0x000000ff0000720c */ /* 0x000fe20003f66270 */
[----:B------:R-:W-:Y:S01]  /*0160*/  IMAD.MOV.U32 R7, RZ, RZ, R6 ;  /* 0x000000ffff077224 */ /* 0x000fe200078e0006 */
[----:B------:R-:W3:Y:S01]  /*0170*/  LDC R0, c[0x0][0x360] ;  /* 0x0000d800ff007b82 */ /* 0x000ee20000000800 */
[----:B------:R-:W-:-:S04]  /*0180*/  IMAD.HI.U32 R6, R5, R4, RZ ;  /* 0x0000000405067227 */ /* 0x000fc800078e00ff */
[----:B------:R-:W-:-:S04]  /*0190*/  IMAD.HI.U32 R9, R5, R7, RZ ;  /* 0x0000000705097227 */ /* 0x000fc800078e00ff */
[----:B------:R-:W-:Y:S02]  /*01a0*/  IMAD.MOV R5, RZ, RZ, -R6 ;  /* 0x000000ffff057224 */ /* 0x000fe400078e0a06 */
[----:B------:R-:W-:Y:S02]  /*01b0*/  IMAD.MOV R11, RZ, RZ, -R9 ;  /* 0x000000ffff0b7224 */ /* 0x000fe400078e0a09 */
[C---:B------:R-:W-:Y:S02]  /*01c0*/  IMAD R4, R10.reuse, R5, R4 ;  /* 0x000000050a047224 */ /* 0x040fe400078e0204 */
[C---:B------:R-:W-:Y:S02]  /*01d0*/  IMAD R7, R10.reuse, R11, R7 ;  /* 0x0000000b0a077224 */ /* 0x040fe400078e0207 */
[----:B------:R-:W3:Y:S01]  /*01e0*/  S2R R11, SR_TID.X ;  /* 0x00000000000b7919 */ /* 0x000ee20000002100 */
[C---:B------:R-:W-:Y:S02]  /*01f0*/  ISETP.GT.U32.AND P2, PT, R10.reuse, R4, PT ;  /* 0x000000040a00720c */ /* 0x040fe40003f44070 */
[----:B------:R-:W-:-:S11]  /*0200*/  ISETP.GT.U32.AND P4, PT, R10, R7, PT ;  /* 0x000000070a00720c */ /* 0x000fd60003f84070 */
[----:B------:R-:W-:Y:S02]  /*0210*/  @!P2 IMAD.IADD R4, R4, 0x1, -R10 ;  /* 0x000000010404a824 */ /* 0x000fe400078e0a0a */
[-C--:B------:R-:W-:Y:S01]  /*0220*/  @!P4 IADD3 R7, PT, PT, R7, -R10.reuse, RZ ;  /* 0x8000000a0707c210 */ /* 0x080fe20007ffe0ff */
[----:B------:R-:W-:Y:S01]  /*0230*/  @!P2 VIADD R6, R6, 0x1 ;  /* 0x000000010606a836 */ /* 0x000fe20000000000 */
[----:B------:R-:W-:Y:S01]  /*0240*/  ISETP.GE.AND P2, PT, R8, RZ, PT ;  /* 0x000000ff0800720c */ /* 0x000fe20003f46270 */
[----:B------:R-:W-:Y:S01]  /*0250*/  @!P4 VIADD R9, R9, 0x1 ;  /* 0x000000010909c836 */ /* 0x000fe20000000000 */
[-C--:B------:R-:W-:Y:S02]  /*0260*/  ISETP.GE.U32.AND P0, PT, R4, R10.reuse, PT ;  /* 0x0000000a0400720c */ /* 0x080fe40003f06070 */
[----:B------:R-:W0:Y:S01]  /*0270*/  LDC.64 R4, c[0x0][0x390] ;  /* 0x0000e400ff047b82 */ /* 0x000e220000000a00 */
[----:B------:R-:W-:Y:S02]  /*0280*/  ISETP.GE.U32.AND P1, PT, R7, R10, PT ;  /* 0x0000000a0700720c */ /* 0x000fe40003f26070 */
[----:B------:R-:W-:Y:S01]  /*0290*/  LOP3.LUT R7, RZ, R3, RZ, 0x33, !PT ;  /* 0x00000003ff077212 */ /* 0x000fe200078e33ff */
[----:B---3--:R-:W-:-:S07]  /*02a0*/  IMAD R0, R0, UR4, R11 ;  /* 0x0000000400007c24 */ /* 0x008fce000f8e020b */
[----:B------:R-:W-:Y:S01]  /*02b0*/  @P0 VIADD R6, R6, 0x1 ;  /* 0x0000000106060836 */ /* 0x000fe20000000000 */
[----:B------:R-:W-:Y:S02]  /*02c0*/  ISETP.NE.AND P0, PT, R3, RZ, PT ;  /* 0x000000ff0300720c */ /* 0x000fe40003f05270 */
[----:B------:R-:W-:Y:S02]  /*02d0*/  @P1 VIADD R9, R9, 0x1 ;  /* 0x0000000109091836 */ /* 0x000fe40000000000 */
[----:B------:R-:W-:Y:S02]  /*02e0*/  @!P3 IADD3 R6, PT, PT, -R6, RZ, RZ ;  /* 0x000000ff0606b210 */ /* 0x000fe40007ffe1ff */
[----:B------:R-:W-:Y:S02]  /*02f0*/  @!P2 IMAD.MOV R9, RZ, RZ, -R9 ;  /* 0x000000ffff09a224 */ /* 0x000fe400078e0a09 */
[----:B------:R-:W-:-:S03]  /*0300*/  SEL R15, R7, R6, !P0 ;  /* 0x00000006070f7207 */ /* 0x000fc60004000000 */
[----:B------:R-:W-:Y:S01]  /*0310*/  SEL R7, R7, R9, !P0 ;  /* 0x0000000907077207 */ /* 0x000fe20004000000 */
[----:B0-----:R-:W-:-:S04]  /*0320*/  IMAD R4, R5, R4, RZ ;  /* 0x0000000405047224 */ /* 0x001fc800078e02ff */
[----:B------:R-:W-:-:S04]  /*0330*/  IMAD R4, R15, R4, R4 ;  /* 0x000000040f047224 */ /* 0x000fc800078e0204 */
[----:B------:R-:W-:-:S05]  /*0340*/  IMAD R9, R7, R4, R4 ;  /* 0x0000000407097224 */ /* 0x000fca00078e0204 */
[----:B------:R-:W-:-:S13]  /*0350*/  ISETP.GE.AND P0, PT, R0, R9, PT ;  /* 0x000000090000720c */ /* 0x000fda0003f06270 */
[----:B------:R-:W-:Y:S05]  /*0360*/  @P0 EXIT ;  /* 0x000000000000094d */ /* 0x000fea0003800000 */
[----:B------:R-:W-:Y:S01]  /*0370*/  VIADD R13, R7, 0x1 ;  /* 0x00000001070d7836 */ /* 0x000fe20000000000 */
[----:B------:R-:W-:Y:S01]  /*0380*/  IABS R12, R0 ;  /* 0x00000000000c7213 */ /* 0x000fe20000000000 */
[----:B------:R-:W-:Y:S01]  /*0390*/  VIADD R4, R15, 0x1 ;  /* 0x000000010f047836 */ /* 0x000fe20000000000 */
[----:B------:R-:W0:Y:S02]  /*03a0*/  LDCU.64 UR8, c[0x0][0x358] ;  /* 0x00006b00ff0877ac */ /* 0x000e240008000a00 */
[-C--:B------:R-:W-:Y:S01]  /*03b0*/  IABS R10, R13.reuse ;  /* 0x0000000d000a7213 */ /* 0x080fe20000000000 */
[----:B------:R-:W-:Y:S01]  /*03c0*/  IMAD R14, R4, R13, RZ ;  /* 0x0000000d040e7224 */ /* 0x000fe200078e02ff */
[----:B------:R-:W-:Y:S02]  /*03d0*/  IABS R15, R4 ;  /* 0x00000004000f7213 */ /* 0x000fe40000000000 */
[----:B------:R-:W1:Y:S02]  /*03e0*/  I2F.RP R8, R10 ;  /* 0x0000000a00087306 */ /* 0x000e640000209400 */
[----:B------:R-:W-:-:S06]  /*03f0*/  IABS R16, R14 ;  /* 0x0000000e00107213 */ /* 0x000fcc0000000000 */
[----:B------:R-:W2:Y:S08]  /*0400*/  I2F.RP R18, R15 ;  /* 0x0000000f00127306 */ /* 0x000eb00000209400 */
[----:B-1----:R-:W1:Y:S08]  /*0410*/  MUFU.RCP R8, R8 ;  /* 0x0000000800087308 */ /* 0x002e700000001000 */
[----:B------:R-:W3:Y:S08]  /*0420*/  I2F.RP R17, R16 ;  /* 0x0000001000117306 */ /* 0x000ef00000209400 */
[----:B--2---:R-:W-:Y:S01]  /*0430*/  MUFU.RCP R18, R18 ;  /* 0x0000001200127308 */ /* 0x004fe20000001000 */
[----:B-1----:R-:W-:Y:S01]  /*0440*/  VIADD R6, R8, 0xffffffe ;  /* 0x0ffffffe08067836 */ /* 0x002fe20000000000 */
[----:B------:R-:W-:-:S05]  /*0450*/  IABS R8, R13 ;  /* 0x0000000d00087213 */ /* 0x000fca0000000000 */
[----:B------:R-:W-:Y:S01]  /*0460*/  IMAD.MOV R11, RZ, RZ, -R8 ;  /* 0x000000ffff0b7224 */ /* 0x000fe200078e0a08 */
[----:B------:R1:W2:Y:S01]  /*0470*/  F2I.FTZ.U32.TRUNC.NTZ R7, R6 ;  /* 0x0000000600077305 */ /* 0x0002a2000021f000 */
[----:B------:R-:W-:-:S04]  /*0480*/  LOP3.LUT R8, R0, R13, RZ, 0x3c, !PT ;  /* 0x0000000d00087212 */ /* 0x000fc800078e3cff */
[----:B------:R-:W-:-:S03]  /*0490*/  ISETP.GE.AND P2, PT, R8, RZ, PT ;  /* 0x000000ff0800720c */ /* 0x000fc60003f46270 */
[----:B---3--:R-:W3:Y:S01]  /*04a0*/  MUFU.RCP R17, R17 ;  /* 0x0000001100117308 */ /* 0x008ee20000001000 */
[----:B-1----:R-:W-:Y:S01]  /*04b0*/  IMAD.MOV.U32 R6, RZ, RZ, RZ ;  /* 0x000000ffff067224 */ /* 0x002fe200078e00ff */
[----:B--2---:R-:W-:-:S05]  /*04c0*/  IADD3 R9, PT, PT, RZ, -R7, RZ ;  /* 0x80000007ff097210 */ /* 0x004fca0007ffe0ff */
[----:B------:R-:W-:-:S04]  /*04d0*/  IMAD R9, R9, R10, RZ ;  /* 0x0000000a09097224 */ /* 0x000fc800078e02ff */
[----:B------:R-:W-:Y:S01]  /*04e0*/  IMAD.HI.U32 R7, R7, R9, R6 ;  /* 0x0000000907077227 */ /* 0x000fe200078e0006 */
[----:B---3--:R-:W-:-:S03]  /*04f0*/  IADD3 R6, PT, PT, R17, 0xffffffe, RZ ;  /* 0x0ffffffe11067810 */ /* 0x008fc60007ffe0ff */
[----:B------:R-:W-:Y:S01]  /*0500*/  VIADD R9, R18, 0xffffffe ;  /* 0x0ffffffe12097836 */ /* 0x000fe20000000000 */
[----:B------:R-:W-:Y:S01]  /*0510*/  IABS R18, R14 ;  /* 0x0000000e00127213 */ /* 0x000fe20000000000 */
[----:B------:R-:W-:Y:S02]  /*0520*/  IMAD.HI.U32 R19, R7, R12, RZ ;  /* 0x0000000c07137227 */ /* 0x000fe400078e00ff */
[----:B------:R1:W2:Y:S02]  /*0530*/  F2I.FTZ.U32.TRUNC.NTZ R7, R6 ;  /* 0x0000000600077305 */ /* 0x0002a4000021f000 */
[----:B------:R-:W-:-:S05]  /*0540*/  IMAD R11, R19, R11, R12 ;  /* 0x0000000b130b7224 */ /* 0x000fca00078e020c */
[----:B------:R-:W-:Y:S01]  /*0550*/  ISETP.GT.U32.AND P1, PT, R10, R11, PT ;  /* 0x0000000b0a00720c */ /* 0x000fe20003f24070 */
[----:B------:R-:W3:Y:S01]  /*0560*/  F2I.FTZ.U32.TRUNC.NTZ R9, R9 ;  /* 0x0000000900097305 */ /* 0x000ee2000021f000 */
[----:B-1----:R-:W-:-:S05]  /*0570*/  IABS R6, R4 ;  /* 0x0000000400067213 */ /* 0x002fca0000000000 */
[----:B------:R-:W-:Y:S02]  /*0580*/  IMAD.MOV R20, RZ, RZ, -R6 ;  /* 0x000000ffff147224 */ /* 0x000fe400078e0a06 */
[----:B--2---:R-:W-:Y:S02]  /*0590*/  IMAD.MOV R23, RZ, RZ, -R7 ;  /* 0x000000ffff177224 */ /* 0x004fe400078e0a07 */
[----:B------:R-:W-:Y:S02]  /*05a0*/  IMAD.MOV.U32 R6, RZ, RZ, RZ ;  /* 0x000000ffff067224 */ /* 0x000fe400078e00ff */
[----:B------:R-:W-:Y:S02]  /*05b0*/  @!P1 IMAD.IADD R11, R11, 0x1, -R10 ;  /* 0x000000010b0b9824 */ /* 0x000fe400078e0a0a */
[----:B------:R-:W-:Y:S02]  /*05c0*/  @!P1 VIADD R19, R19, 0x1 ;  /* 0x0000000113139836 */ /* 0x000fe40000000000 */
[----:B---3--:R-:W-:Y:S01]  /*05d0*/  IMAD.MOV R8, RZ, RZ, -R9 ;  /* 0x000000ffff087224 */ /* 0x008fe200078e0a09 */
[----:B------:R-:W-:-:S03]  /*05e0*/  ISETP.GE.U32.AND P0, PT, R11, R10, PT ;  /* 0x0000000a0b00720c */ /* 0x000fc60003f06070 */
[----:B------:R-:W-:Y:S02]  /*05f0*/  IMAD R21, R8, R15, RZ ;  /* 0x0000000f08157224 */ /* 0x000fe400078e02ff */
[----:B------:R-:W-:-:S04]  /*0600*/  IMAD.MOV.U32 R8, RZ, RZ, RZ ;  /* 0x000000ffff087224 */ /* 0x000fc800078e00ff */
[----:B------:R-:W-:-:S04]  /*0610*/  IMAD.HI.U32 R8, R9, R21, R8 ;  /* 0x0000001509087227 */ /* 0x000fc800078e0008 */
[----:B------:R-:W-:Y:S01]  /*0620*/  @P0 VIADD R19, R19, 0x1 ;  /* 0x0000000113130836 */ /* 0x000fe20000000000 */
[----:B------:R-:W-:Y:S01]  /*0630*/  ISETP.NE.AND P0, PT, R13, RZ, PT ;  /* 0x000000ff0d00720c */ /* 0x000fe20003f05270 */
[----:B------:R-:W-:Y:S01]  /*0640*/  IMAD R9, R23, R16, RZ ;  /* 0x0000001017097224 */ /* 0x000fe200078e02ff */
[----:B------:R-:W-:Y:S02]  /*0650*/  LOP3.LUT R13, RZ, R13, RZ, 0x33, !PT ;  /* 0x0000000dff0d7212 */ /* 0x000fe400078e33ff */
[----:B------:R-:W-:Y:S01]  /*0660*/  @!P2 IADD3 R19, PT, PT, -R19, RZ, RZ ;  /* 0x000000ff1313a210 */ /* 0x000fe20007ffe1ff */
[----:B------:R-:W-:Y:S01]  /*0670*/  IMAD.HI.U32 R7, R7, R9, R6 ;  /* 0x0000000907077227 */ /* 0x000fe200078e0006 */
[----:B------:R-:W-:Y:S02]  /*0680*/  MOV R6, R20 ;  /* 0x0000001400067202 */ /* 0x000fe40000000f00 */
[----:B------:R-:W-:Y:S01]  /*0690*/  SEL R17, R13, R19, !P0 ;  /* 0x000000130d117207 */ /* 0x000fe20004000000 */
[----:B------:R-:W-:-:S02]  /*06a0*/  IMAD.MOV R9, RZ, RZ, -R18 ;  /* 0x000000ffff097224 */ /* 0x000fc400078e0a12 */
[----:B------:R-:W-:Y:S01]  /*06b0*/  IMAD.HI.U32 R7, R7, R12, RZ ;  /* 0x0000000c07077227 */ /* 0x000fe200078e00ff */
[----:B------:R-:W-:Y:S02]  /*06c0*/  IABS R19, R17 ;  /* 0x0000001100137213 */ /* 0x000fe40000000000 */
[----:B------:R-:W-:Y:S01]  /*06d0*/  ISETP.GE.AND P2, PT, R17, RZ, PT ;  /* 0x000000ff1100720c */ /* 0x000fe20003f46270 */
[----:B------:R-:W-:Y:S02]  /*06e0*/  IMAD R9, R7, R9, R12 ;  /* 0x0000000907097224 */ /* 0x000fe400078e020c */
[----:B------:R-:W-:-:S03]  /*06f0*/  IMAD.HI.U32 R8, R8, R19, RZ ;  /* 0x0000001308087227 */ /* 0x000fc600078e00ff */
[----:B------:R-:W-:Y:S01]  /*0700*/  ISETP.GT.U32.AND P4, PT, R16, R9, PT ;  /* 0x000000091000720c */ /* 0x000fe20003f84070 */
[----:B------:R-:W-:Y:S01]  /*0710*/  IMAD R8, R8, R6, R19 ;  /* 0x0000000608087224 */ /* 0x000fe200078e0213 */
[----:B------:R-:W-:-:S04]  /*0720*/  LOP3.LUT R6, R0, R14, RZ, 0x3c, !PT ;  /* 0x0000000e00067212 */ /* 0x000fc800078e3cff */
[----:B------:R-:W-:Y:S02]  /*0730*/  ISETP.GT.U32.AND P1, PT, R15, R8, PT ;  /* 0x000000080f00720c */ /* 0x000fe40003f24070 */
[----:B------:R-:W-:-:S05]  /*0740*/  ISETP.GE.AND P3, PT, R6, RZ, PT ;  /* 0x000000ff0600720c */ /* 0x000fca0003f66270 */
[----:B------:R-:W-:Y:S02]  /*0750*/  @!P4 IMAD.IADD R9, R9, 0x1, -R16 ;  /* 0x000000010909c824 */ /* 0x000fe400078e0a10 */
[----:B------:R-:W-:Y:S01]  /*0760*/  @!P4 VIADD R7, R7, 0x1 ;  /* 0x000000010707c836 */ /* 0x000fe20000000000 */
[----:B------:R-:W-:-:S03]  /*0770*/  ISETP.NE.AND P4, PT, R4, RZ, PT ;  /* 0x000000ff0400720c */ /* 0x000fc60003f85270 */
[----:B------:R-:W-:Y:S01]  /*0780*/  @!P1 IMAD.IADD R8, R8, 0x1, -R15 ;  /* 0x0000000108089824 */ /* 0x000fe200078e0a0f */
[----:B------:R-:W-:-:S04]  /*0790*/  ISETP.GE.U32.AND P1, PT, R9, R16, PT ;  /* 0x000000100900720c */ /* 0x000fc80003f26070 */
[----:B------:R-:W-:-:S09]  /*07a0*/  ISETP.GT.U32.AND P5, PT, R15, R8, PT ;  /* 0x000000080f00720c */ /* 0x000fd20003fa4070 */
[----:B------:R-:W-:Y:S02]  /*07b0*/  @P1 IADD3 R7, PT, PT, R7, 0x1, RZ ;  /* 0x0000000107071810 */ /* 0x000fe40007ffe0ff */
[----:B------:R-:W-:Y:S02]  /*07c0*/  ISETP.GE.AND P1, PT, R2, 0x1, PT ;  /* 0x000000010200780c */ /* 0x000fe40003f26270 */
[----:B------:R-:W-:Y:S01]  /*07d0*/  @!P5 IMAD.IADD R8, R8, 0x1, -R15 ;  /* 0x000000010808d824 */ /* 0x000fe200078e0a0f */
[----:B------:R-:W-:Y:S01]  /*07e0*/  ISETP.NE.AND P5, PT, R14, RZ, PT ;  /* 0x000000ff0e00720c */ /* 0x000fe20003fa5270 */
[----:B------:R-:W-:Y:S02]  /*07f0*/  IMAD.MOV.U32 R15, RZ, RZ, R7 ;  /* 0x000000ffff0f7224 */ /* 0x000fe400078e0007 */
[----:B------:R-:W-:Y:S01]  /*0800*/  @!P2 IMAD.MOV R8, RZ, RZ, -R8 ;  /* 0x000000ffff08a224 */ /* 0x000fe200078e0a08 */
[----:B------:R-:W-:Y:S01]  /*0810*/  @!P4 LOP3.LUT R8, RZ, R4, RZ, 0x33, !PT ;  /* 0x00000004ff08c212 */ /* 0x000fe200078e33ff */
[----:B------:R-:W-:-:S02]  /*0820*/  @!P3 IMAD.MOV R15, RZ, RZ, -R15 ;  /* 0x000000ffff0fb224 */ /* 0x000fc400078e0a0f */
[----:B------:R-:W-:-:S06]  /*0830*/  IMAD.MOV.U32 R4, RZ, RZ, -0x800000 ;  /* 0xff800000ff047424 */ /* 0x000fcc00078e00ff */
[----:B------:R-:W-:Y:S01]  /*0840*/  @!P5 LOP3.LUT R15, RZ, R14, RZ, 0x33, !PT ;  /* 0x0000000eff0fd212 */ /* 0x000fe200078e33ff */
[----:B0-----:R-:W-:Y:S06]  /*0850*/  @!P1 BRA `(.L_x_60) ;  /* 0x0000000800849947 */ /* 0x001fec0003800000 */
[----:B------:R-:W-:Y:S01]  /*0860*/  IABS R4, R5 ;  /* 0x0000000500047213 */ /* 0x000fe20000000000 */
[----:B------:R-:W-:Y:S01]  /*0870*/  IMAD R9, R5, R14, RZ ;  /* 0x0000000e05097224 */ /* 0x000fe200078e02ff */
[----:B------:R-:W-:Y:S01]  /*0880*/  IABS R20, R15 ;  /* 0x0000000f00147213 */ /* 0x000fe20000000000 */
[----:B------:R-:W0:Y:S01]  /*0890*/  LDCU.64 UR6, c[0x0][0x380] ;  /* 0x00007000ff0677ac */ /* 0x000e220008000a00 */
[----:B------:R-:W1:Y:S01]  /*08a0*/  I2F.RP R19, R4 ;  /* 0x0000000400137306 */ /* 0x000e620000209400 */
[----:B------:R-:W-:Y:S02]  /*08b0*/  ISETP.GE.AND P3, PT, R15, RZ, PT ;  /* 0x000000ff0f00720c */ /* 0x000fe40003f66270 */
[----:B------:R-:W-:Y:S01]  /*08c0*/  IABS R14, R9 ;  /* 0x00000009000e7213 */ /* 0x000fe20000000000 */
[----:B------:R-:W-:Y:S01]  /*08d0*/  UMOV UR4, URZ ;  /* 0x000000ff00047c82 */ /* 0x000fe20008000000 */
[-C--:B------:R-:W-:Y:S01]  /*08e0*/  ISETP.GT.U32.AND P6, PT, R10, R11.reuse, PT ;  /* 0x0000000b0a00720c */ /* 0x080fe20003fc4070 */
[----:B------:R-:W-:Y:S01]  /*08f0*/  IMAD.IADD R10, R11, 0x1, -R10 ;  /* 0x000000010b0a7824 */ /* 0x000fe200078e0a0a */
[----:B------:R-:W-:Y:S01]  /*0900*/  LOP3.LUT R23, R2, 0x7, RZ, 0xc0, !PT ;  /* 0x0000000702177812 */ /* 0x000fe200078ec0ff */
[----:B------:R-:W2:Y:S03]  /*0910*/  I2F.RP R18, R14 ;  /* 0x0000000e00127306 */ /* 0x000ea60000209400 */
[----:B------:R-:W-:-:S05]  /*0920*/  SEL R10, R10, R11, !P6 ;  /* 0x0000000b0a0a7207 */ /* 0x000fca0007000000 */
[----:B-1----:R-:W1:Y:S01]  /*0930*/  MUFU.RCP R19, R19 ;  /* 0x0000001300137308 */ /* 0x002e620000001000 */
[----:B0-----:R-:W-:-:S04]  /*0940*/  UIADD3 UR5, UP0, UPT, UR6, 0x20, URZ ;  /* 0x0000002006057890 */ /* 0x001fc8000ff1e0ff */
[----:B------:R-:W-:-:S03]  /*0950*/  UIADD3.X UR6, UPT, UPT, URZ, UR7, URZ, UP0, !UPT ;  /* 0x00000007ff067290 */ /* 0x000fc600087fe4ff */
[----:B--2---:R-:W0:Y:S01]  /*0960*/  MUFU.RCP R18, R18 ;  /* 0x0000001200127308 */ /* 0x004e220000001000 */
[----:B-1----:R-:W-:-:S07]  /*0970*/  IADD3 R6, PT, PT, R19, 0xffffffe, RZ ;  /* 0x0ffffffe13067810 */ /* 0x002fce0007ffe0ff */
[----:B------:R1:W2:Y:S01]  /*0980*/  F2I.FTZ.U32.TRUNC.NTZ R7, R6 ;  /* 0x0000000600077305 */ /* 0x0002a2000021f000 */
[----:B0-----:R-:W-:Y:S01]  /*0990*/  VIADD R16, R18, 0xffffffe ;  /* 0x0ffffffe12107836 */ /* 0x001fe20000000000 */
[----:B------:R-:W-:-:S06]  /*09a0*/  IABS R18, R9 ;  /* 0x0000000900127213 */ /* 0x000fcc0000000000 */
[----:B------:R0:W3:Y:S01]  /*09b0*/  F2I.FTZ.U32.TRUNC.NTZ R17, R16 ;  /* 0x0000001000117305 */ /* 0x0000e2000021f000 */
[----:B-1----:R-:W-:Y:S02]  /*09c0*/  IMAD.MOV.U32 R6, RZ, RZ, RZ ;  /* 0x000000ffff067224 */ /* 0x002fe400078e00ff */
[----:B------:R-:W-:Y:S02]  /*09d0*/  IMAD.MOV R18, RZ, RZ, -R18 ;  /* 0x000000ffff127224 */ /* 0x000fe400078e0a12 */
[----:B--2---:R-:W-:Y:S02]  /*09e0*/  IMAD.MOV R21, RZ, RZ, -R7 ;  /* 0x000000ffff157224 */ /* 0x004fe400078e0a07 */
[----:B0-----:R-:W-:Y:S02]  /*09f0*/  IMAD.MOV.U32 R16, RZ, RZ, RZ ;  /* 0x000000ffff107224 */ /* 0x001fe400078e00ff */
[----:B------:R-:W-:Y:S02]  /*0a00*/  IMAD R21, R21, R4, RZ ;  /* 0x0000000415157224 */ /* 0x000fe400078e02ff */
[----:B---3--:R-:W-:-:S02]  /*0a10*/  IMAD.MOV R19, RZ, RZ, -R17 ;  /* 0x000000ffff137224 */ /* 0x008fc400078e0a11 */
[----:B------:R-:W-:Y:S01]  /*0a20*/  IMAD.HI.U32 R7, R7, R21, R6 ;  /* 0x0000001507077227 */ /* 0x000fe200078e0006 */
[----:B------:R-:W-:Y:S02]  /*0a30*/  MOV R6, R20 ;  /* 0x0000001400067202 */ /* 0x000fe40000000f00 */
[----:B------:R-:W-:Y:S01]  /*0a40*/  LOP3.LUT R21, R2, 0xf, RZ, 0xc0, !PT ;  /* 0x0000000f02157812 */ /* 0x000fe200078ec0ff */
[----:B------:R-:W-:Y:S02]  /*0a50*/  IMAD R19, R19, R14, RZ ;  /* 0x0000000e13137224 */ /* 0x000fe400078e02ff */
[----:B------:R-:W-:-:S04]  /*0a60*/  IMAD.HI.U32 R7, R7, R6, RZ ;  /* 0x0000000607077227 */ /* 0x000fc800078e00ff */
[----:B------:R-:W-:-:S04]  /*0a70*/  IMAD.HI.U32 R17, R17, R19, R16 ;  /* 0x0000001311117227 */ /* 0x000fc800078e0010 */
[----:B------:R-:W-:Y:S02]  /*0a80*/  IMAD.MOV R19, RZ, RZ, -R7 ;  /* 0x000000ffff137224 */ /* 0x000fe400078e0a07 */
[----:B------:R-:W-:Y:S02]  /*0a90*/  IMAD.MOV.U32 R7, RZ, RZ, R18 ;  /* 0x000000ffff077224 */ /* 0x000fe400078e0012 */
[----:B------:R-:W-:-:S04]  /*0aa0*/  IMAD.HI.U32 R17, R17, R12, RZ ;  /* 0x0000000c11117227 */ /* 0x000fc800078e00ff */
[----:B------:R-:W-:Y:S01]  /*0ab0*/  IMAD R19, R4, R19, R6 ;  /* 0x0000001304137224 */ /* 0x000fe200078e0206 */
[----:B------:R-:W-:Y:S01]  /*0ac0*/  LOP3.LUT R6, R0, R9, RZ, 0x3c, !PT ;  /* 0x0000000900067212 */ /* 0x000fe200078e3cff */
[----:B------:R-:W-:-:S03]  /*0ad0*/  IMAD R7, R17, R7, R12 ;  /* 0x0000000711077224 */ /* 0x000fc600078e020c */
[----:B------:R-:W-:Y:S02]  /*0ae0*/  ISETP.GT.U32.AND P1, PT, R4, R19, PT ;  /* 0x000000130400720c */ /* 0x000fe40003f24070 */
[----:B------:R-:W-:-:S11]  /*0af0*/  ISETP.GT.U32.AND P2, PT, R14, R7, PT ;  /* 0x000000070e00720c */ /* 0x000fd60003f44070 */
[----:B------:R-:W-:Y:S02]  /*0b00*/  @!P1 IADD3 R19, PT, PT, R19, -R4, RZ ;  /* 0x8000000413139210 */ /* 0x000fe40007ffe0ff */
[----:B------:R-:W-:Y:S01]  /*0b10*/  @!P2 IMAD.IADD R7, R7, 0x1, -R14 ;  /* 0x000000010707a824 */ /* 0x000fe200078e0a0e */
[----:B------:R-:W-:Y:S01]  /*0b20*/  ISETP.GE.AND P1, PT, R6, RZ, PT ;  /* 0x000000ff0600720c */ /* 0x000fe20003f26270 */
[----:B------:R-:W-:Y:S01]  /*0b30*/  @!P2 VIADD R17, R17, 0x1 ;  /* 0x000000011111a836 */ /* 0x000fe20000000000 */
[----:B------:R-:W-:Y:S02]  /*0b40*/  ISETP.GT.U32.AND P5, PT, R4, R19, PT ;  /* 0x000000130400720c */ /* 0x000fe40003fa4070 */
[----:B------:R-:W-:Y:S02]  /*0b50*/  ISETP.GE.U32.AND P4, PT, R7, R14, PT ;  /* 0x0000000e0700720c */ /* 0x000fe40003f86070 */
[----:B------:R-:W-:-:S09]  /*0b60*/  ISETP.NE.AND P2, PT, R9, RZ, PT ;  /* 0x000000ff0900720c */ /* 0x000fd20003f45270 */
[----:B------:R-:W-:Y:S01]  /*0b70*/  @!P5 IMAD.IADD R19, R19, 0x1, -R4 ;  /* 0x000000011313d824 */ /* 0x000fe200078e0a04 */
[----:B------:R-:W-:Y:S02]  /*0b80*/  ISETP.NE.AND P5, PT, R5, RZ, PT ;  /* 0x000000ff0500720c */ /* 0x000fe40003fa5270 */
[----:B------:R-:W-:Y:S01]  /*0b90*/  @P4 IADD3 R17, PT, PT, R17, 0x1, RZ ;  /* 0x0000000111114810 */ /* 0x000fe20007ffe0ff */
[----:B------:R-:W-:Y:S01]  /*0ba0*/  @!P3 IMAD.MOV R19, RZ, RZ, -R19 ;  /* 0x000000ffff13b224 */ /* 0x000fe200078e0a13 */
[----:B------:R-:W-:Y:S02]  /*0bb0*/  ISETP.GE.AND P4, PT, R0, RZ, PT ;  /* 0x000000ff0000720c */ /* 0x000fe40003f86270 */
[----:B------:R-:W-:Y:S01]  /*0bc0*/  IADD3 R4, PT, PT, R21, -0x1, RZ ;  /* 0xffffffff15047810 */ /* 0x000fe20007ffe0ff */
[----:B------:R-:W-:Y:S01]  /*0bd0*/  @!P1 IMAD.MOV R17, RZ, RZ, -R17 ;  /* 0x000000ffff119224 */ /* 0x000fe200078e0a11 */
[----:B------:R-:W-:Y:S02]  /*0be0*/  @!P2 LOP3.LUT R17, RZ, R9, RZ, 0x33, !PT ;  /* 0x00000009ff11a212 */ /* 0x000fe400078e33ff */
[----:B------:R-:W-:Y:S01]  /*0bf0*/  ISETP.GE.U32.AND P1, PT, R4, 0x7, PT ;  /* 0x000000070400780c */ /* 0x000fe20003f26070 */
[----:B------:R-:W-:Y:S01]  /*0c00*/  VIADD R4, R23, 0xffffffff ;  /* 0xffffffff17047836 */ /* 0x000fe20000000000 */
[----:B------:R-:W-:-:S02]  /*0c10*/  LOP3.LUT R9, R2, 0x3, RZ, 0xc0, !PT ;  /* 0x0000000302097812 */ /* 0x000fc400078ec0ff */
[----:B------:R-:W-:-:S03]  /*0c20*/  @!P5 LOP3.LUT R19, RZ, R5, RZ, 0x33, !PT ;  /* 0x00000005ff13d212 */ /* 0x000fc600078e33ff */
[----:B------:R-:W-:Y:S02]  /*0c30*/  @!P4 IMAD.MOV R10, RZ, RZ, -R10 ;  /* 0x000000ffff0ac224 */ /* 0x000fe400078e0a0a */
[----:B------:R-:W-:-:S03]  /*0c40*/  IMAD R5, R17, R5, R19 ;  /* 0x0000000511057224 */ /* 0x000fc600078e0213 */
[----:B------:R-:W-:Y:S02]  /*0c50*/  SEL R6, R13, R10, !P0 ;  /* 0x0000000a0d067207 */ /* 0x000fe40004000000 */
[----:B------:R-:W-:Y:S01]  /*0c60*/  ISETP.GE.U32.AND P0, PT, R4, 0x3, PT ;  /* 0x000000030400780c */ /* 0x000fe20003f06070 */
[----:B------:R-:W-:Y:S01]  /*0c70*/  IMAD R4, R5, UR10, RZ ;  /* 0x0000000a05047c24 */ /* 0x000fe2000f8e02ff */
[----:B------:R-:W-:Y:S01]  /*0c80*/  LOP3.LUT R5, R2, 0x7ffffff0, RZ, 0xc0, !PT ;  /* 0x7ffffff002057812 */ /* 0x000fe200078ec0ff */
[-C--:B------:R-:W-:Y:S02]  /*0c90*/  IMAD R6, R6, R3.reuse, RZ ;  /* 0x0000000306067224 */ /* 0x080fe400078e02ff */
[----:B------:R-:W-:Y:S01]  /*0ca0*/  IMAD R8, R8, R3, R4 ;  /* 0x0000000308087224 */ /* 0x000fe200078e0204 */
[----:B------:R-:W-:Y:S01]  /*0cb0*/  IADD3 R10, PT, PT, -R5, RZ, RZ ;  /* 0x000000ff050a7210 */ /* 0x000fe20007ffe1ff */
[----:B------:R-:W-:-:S07]  /*0cc0*/  IMAD.MOV.U32 R4, RZ, RZ, -0x800000 ;  /* 0xff800000ff047424 */ /* 0x000fce00078e00ff */
.L_x_66:
[----:B------:R-:W0:Y:S01]  /*0cd0*/  LDCU UR7, c[0x0][0x3a0] ;  /* 0x00007400ff0777ac */ /* 0x000e220008000800 */
[----:B------:R-:W-:Y:S02]  /*0ce0*/  VIADD R7, R8, UR4 ;  /* 0x0000000408077c36 */ /* 0x000fe40008000000 */
[----:B------:R-:W-:Y:S01]  /*0cf0*/  IMAD.MOV.U32 R12, RZ, RZ, RZ ;  /* 0x000000ffff0c7224 */ /* 0x000fe200078e00ff */
[----:B------:R-:W1:Y:S01]  /*0d00*/  LDCU UR11, c[0x0][0x39c] ;  /* 0x00007380ff0b77ac */ /* 0x000e620008000800 */
[----:B------:R-:W-:Y:S02]  /*0d10*/  UIADD3 UR4, UPT, UPT, UR4, 0x1, URZ ;  /* 0x0000000104047890 */ /* 0x000fe4000fffe0ff */
[----:B0-----:R-:W-:Y:S02]  /*0d20*/  UISETP.GE.U32.AND UP0, UPT, UR7, 0x10, UPT ;  /* 0x000000100700788c */ /* 0x001fe4000bf06070 */
[----:B------:R-:W-:Y:S01]  /*0d30*/  UISETP.NE.AND UP1, UPT, UR4, UR7, UPT ;  /* 0x000000070400728c */ /* 0x000fe2000bf25270 */
[----:B-1----:R-:W-:-:S06]  /*0d40*/  IMAD R7, R7, UR11, R6 ;  /* 0x0000000b07077c24 */ /* 0x002fcc000f8e0206 */
[----:B------:R-:W-:Y:S05]  /*0d50*/  BRA.U !UP0, `(.L_x_61) ;  /* 0x0000000108887547 */ /* 0x000fea000b800000 */
[----:B------:R-:W-:Y:S01]  /*0d60*/  IMAD.MOV.U32 R11, RZ, RZ, R7 ;  /* 0x000000ffff0b7224 */ /* 0x000fe200078e0007 */
[----:B------:R-:W-:-:S07]  /*0d70*/  MOV R12, R10 ;  /* 0x0000000a000c7202 */ /* 0x000fce0000000f00 */
.L_x_62:
[----:B------:R-:W-:Y:S02]  /*0d80*/  IMAD.U32 R2, RZ, RZ, UR5 ;  /* 0x00000005ff027e24 */ /* 0x000fe4000f8e00ff */
[----:B------:R-:W-:Y:S02]  /*0d90*/  IMAD.U32 R3, RZ, RZ, UR6 ;  /* 0x00000006ff037e24 */ /* 0x000fe4000f8e00ff */
[----:B------:R-:W-:-:S05]  /*0da0*/  IMAD.WIDE R2, R11, 0x4, R2 ;  /* 0x000000040b027825 */ /* 0x000fca00078e0202 */
[----:B------:R-:W2:Y:S04]  /*0db0*/  LDG.E R19, desc[UR8][R2.64+-0x20] ;  /* 0xffffe00802137981 */ /* 0x000ea8000c1e1900 */
[----:B------:R-:W2:Y:S04]  /*0dc0*/  LDG.E R20, desc[UR8][R2.64+-0x1c] ;  /* 0xffffe40802147981 */ /* 0x000ea8000c1e1900 */
[----:B------:R-:W3:Y:S04]  /*0dd0*/  LDG.E R25, desc[UR8][R2.64+-0x18] ;  /* 0xffffe80802197981 */ /* 0x000ee8000c1e1900 */
[----:B------:R-:W3:Y:S04]  /*0de0*/  LDG.E R22, desc[UR8][R2.64+-0x14] ;  /* 0xffffec0802167981 */ /* 0x000ee8000c1e1900 */
[----:B------:R-:W4:Y:S04]  /*0df0*/  LDG.E R13, desc[UR8][R2.64+-0x10] ;  /* 0xfffff008020d7981 */ /* 0x000f28000c1e1900 */
[----:B------:R-:W4:Y:S04]  /*0e00*/  LDG.E R14, desc[UR8][R2.64+-0xc] ;  /* 0xfffff408020e7981 */ /* 0x000f28000c1e1900 */
[----:B------:R-:W5:Y:S04]  /*0e10*/  LDG.E R15, desc[UR8][R2.64+-0x8] ;  /* 0xfffff808020f7981 */ /* 0x000f68000c1e1900 */
[----:B------:R-:W5:Y:S04]  /*0e20*/  LDG.E R16, desc[UR8][R2.64+-0x4] ;  /* 0xfffffc0802107981 */ /* 0x000f68000c1e1900 */
[----:B------:R-:W5:Y:S04]  /*0e30*/  LDG.E R17, desc[UR8][R2.64] ;  /* 0x0000000802117981 */ /* 0x000f68000c1e1900 */
[----:B------:R-:W5:Y:S04]  /*0e40*/  LDG.E R18, desc[UR8][R2.64+0x4] ;  /* 0x0000040802127981 */ /* 0x000f68000c1e1900 */
[----:B------:R-:W5:Y:S01]  /*0e50*/  LDG.E R26, desc[UR8][R2.64+0x1c] ;  /* 0x00001c08021a7981 */ /* 0x000f62000c1e1900 */
[----:B--2---:R-:W-:-:S03]  /*0e60*/  FMNMX3 R20, R4, R19, R20, !PT ;  /* 0x0000001304147276 */ /* 0x004fc60007800014 */
[----:B------:R-:W2:Y:S04]  /*0e70*/  LDG.E R19, desc[UR8][R2.64+0x8] ;  /* 0x0000080802137981 */ /* 0x000ea8000c1e1900 */
[----:B------:R-:W2:Y:S01]  /*0e80*/  LDG.E R4, desc[UR8][R2.64+0xc] ;  /* 0x00000c0802047981 */ /* 0x000ea2000c1e1900 */
[----:B---3--:R-:W-:-:S03]  /*0e90*/  FMNMX3 R24, R20, R25, R22, !PT ;  /* 0x0000001914187276 */ /* 0x008fc60007800016 */
[----:B------:R-:W3:Y:S04]  /*0ea0*/  LDG.E R25, desc[UR8][R2.64+0x10] ;  /* 0x0000100802197981 */ /* 0x000ee8000c1e1900 */
[----:B------:R-:W3:Y:S04]  /*0eb0*/  LDG.E R22, desc[UR8][R2.64+0x14] ;  /* 0x0000140802167981 */ /* 0x000ee8000c1e1900 */
[----:B------:R-:W3:Y:S01]  /*0ec0*/  LDG.E R20, desc[UR8][R2.64+0x18] ;  /* 0x0000180802147981 */ /* 0x000ee2000c1e1900 */
[----:B----4-:R-:W-:Y:S01]  /*0ed0*/  FMNMX3 R13, R24, R13, R14, !PT ;  /* 0x0000000d180d7276 */ /* 0x010fe2000780000e */
[----:B------:R-:W-:-:S03]  /*0ee0*/  VIADD R12, R12, 0x10 ;  /* 0x000000100c0c7836 */ /* 0x000fc60000000000 */
[----:B-----5:R-:W-:Y:S02]  /*0ef0*/  FMNMX3 R13, R13, R15, R16, !PT ;  /* 0x0000000f0d0d7276 */ /* 0x020fe40007800010 */
[----:B------:R-:W-:Y:S02]  /*0f00*/  ISETP.NE.AND P2, PT, R12, RZ, PT ;  /* 0x000000ff0c00720c */ /* 0x000fe40003f45270 */
[----:B------:R-:W-:Y:S02]  /*0f10*/  FMNMX3 R13, R13, R17, R18, !PT ;  /* 0x000000110d0d7276 */ /* 0x000fe40007800012 */
[----:B------:R-:W-:Y:S02]  /*0f20*/  IADD3 R11, PT, PT, R11, 0x10, RZ ;  /* 0x000000100b0b7810 */ /* 0x000fe40007ffe0ff */
[----:B--2---:R-:W-:-:S04]  /*0f30*/  FMNMX3 R4, R13, R19, R4, !PT ;  /* 0x000000130d047276 */ /* 0x004fc80007800004 */
[----:B---3--:R-:W-:-:S04]  /*0f40*/  FMNMX3 R25, R4, R25, R22, !PT ;  /* 0x0000001904197276 */ /* 0x008fc80007800016 */
[----:B------:R-:W-:Y:S01]  /*0f50*/  FMNMX3 R4, R25, R20, R26, !PT ;  /* 0x0000001419047276 */ /* 0x000fe2000780001a */
[----:B------:R-:W-:Y:S06]  /*0f60*/  @P2 BRA `(.L_x_62) ;  /* 0xfffffffc00842947 */ /* 0x000fec000383ffff */
[----:B------:R-:W-:-:S07]  /*0f70*/  IMAD.MOV.U32 R12, RZ, RZ, R5 ;  /* 0x000000ffff0c7224 */ /* 0x000fce00078e0005 */
.L_x_61:
[----:B------:R-:W-:-:S13]  /*0f80*/  ISETP.NE.AND P2, PT, R21, RZ, PT ;  /* 0x000000ff1500720c */ /* 0x000fda0003f45270 */
[----:B------:R-:W-:Y:S05]  /*0f90*/  @!P2 BRA `(.L_x_63) ;  /* 0x0000000000b0a947 */ /* 0x000fea0003800000 */
[----:B------:R-:W-:Y:S01]  /*0fa0*/  ISETP.NE.AND P2, PT, R23, RZ, PT ;  /* 0x000000ff1700720c */ /* 0x000fe20003f45270 */
[----:B------:R-:W-:-:S12]  /*0fb0*/  @!P1 BRA `(.L_x_64) ;  /* 0x0000000000409947 */ /* 0x000fd80003800000 */
[----:B------:R-:W0:Y:S01]  /*0fc0*/  LDC.64 R2, c[0x0][0x380] ;  /* 0x0000e000ff027b82 */ /* 0x000e220000000a00 */
[----:B------:R-:W-:-:S04]  /*0fd0*/  IMAD.IADD R11, R7, 0x1, R12 ;  /* 0x00000001070b7824 */ /* 0x000fc800078e020c */
[----:B0-----:R-:W-:-:S05]  /*0fe0*/  IMAD.WIDE R2, R11, 0x4, R2 ;  /* 0x000000040b027825 */ /* 0x001fca00078e0202 */
[----:B------:R-:W2:Y:S04]  /*0ff0*/  LDG.E R11, desc[UR8][R2.64] ;  /* 0x00000008020b7981 */ /* 0x000ea8000c1e1900 */
[----:B------:R-:W2:Y:S04]  /*1000*/  LDG.E R13, desc[UR8][R2.64+0x4] ;  /* 0x00000408020d7981 */ /* 0x000ea8000c1e1900 */
[----:B------:R-:W3:Y:S04]  /*1010*/  LDG.E R14, desc[UR8][R2.64+0x8] ;  /* 0x00000808020e7981 */ /* 0x000ee8000c1e1900 */
[----:B------:R-:W3:Y:S04]  /*1020*/  LDG.E R15, desc[UR8][R2.64+0xc] ;  /* 0x00000c08020f7981 */ /* 0x000ee8000c1e1900 */
[----:B------:R-:W4:Y:S04]  /*1030*/  LDG.E R16, desc[UR8][R2.64+0x10] ;  /* 0x0000100802107981 */ /* 0x000f28000c1e1900 */
[----:B------:R-:W4:Y:S04]  /*1040*/  LDG.E R17, desc[UR8][R2.64+0x14] ;  /* 0x0000140802117981 */ /* 0x000f28000c1e1900 */
[----:B------:R-:W5:Y:S04]  /*1050*/  LDG.E R18, desc[UR8][R2.64+0x18] ;  /* 0x0000180802127981 */ /* 0x000f68000c1e1900 */
[----:B------:R-:W5:Y:S01]  /*1060*/  LDG.E R19, desc[UR8][R2.64+0x1c] ;  /* 0x00001c0802137981 */ /* 0x000f62000c1e1900 */
[----:B------:R-:W-:Y:S01]  /*1070*/  VIADD R12, R12, 0x8 ;  /* 0x000000080c0c7836 */ /* 0x000fe20000000000 */
[----:B--2---:R-:W-:-:S04]  /*1080*/  FMNMX3 R11, R4, R11, R13, !PT ;  /* 0x0000000b040b7276 */ /* 0x004fc8000780000d */
[----:B---3--:R-:W-:-:S04]  /*1090*/  FMNMX3 R11, R11, R14, R15, !PT ;  /* 0x0000000e0b0b7276 */ /* 0x008fc8000780000f */
[----:B----4-:R-:W-:-:S04]  /*10a0*/  FMNMX3 R11, R11, R16, R17, !PT ;  /* 0x000000100b0b7276 */ /* 0x010fc80007800011 */
[----:B-----5:R-:W-:-:S07]  /*10b0*/  FMNMX3 R4, R11, R18, R19, !PT ;  /* 0x000000120b047276 */ /* 0x020fce0007800013 */
.L_x_64:
[----:B------:R-:W-:Y:S05]  /*10c0*/  @!P2 BRA `(.L_x_63) ;  /* 0x000000000064a947 */ /* 0x000fea0003800000 */
[----:B------:R-:W-:Y:S01]  /*10d0*/  ISETP.NE.AND P2, PT, R9, RZ, PT ;  /* 0x000000ff0900720c */ /* 0x000fe20003f45270 */
[----:B------:R-:W-:-:S12]  /*10e0*/  @!P0 BRA `(.L_x_65) ;  /* 0x0000000000288947 */ /* 0x000fd80003800000 */
[----:B------:R-:W0:Y:S01]  /*10f0*/  LDC.64 R2, c[0x0][0x380] ;  /* 0x0000e000ff027b82 */ /* 0x000e220000000a00 */
[----:B------:R-:W-:-:S05]  /*1100*/  IADD3 R11, PT, PT, R7, R12, RZ ;  /* 0x0000000c070b7210 */ /* 0x000fca0007ffe0ff */
[----:B0-----:R-:W-:-:S05]  /*1110*/  IMAD.WIDE R2, R11, 0x4, R2 ;  /* 0x000000040b027825 */ /* 0x001fca00078e0202 */
[----:B------:R-:W2:Y:S04]  /*1120*/  LDG.E R11, desc[UR8][R2.64] ;  /* 0x00000008020b7981 */ /* 0x000ea8000c1e1900 */
[----:B------:R-:W2:Y:S04]  /*1130*/  LDG.E R13, desc[UR8][R2.64+0x4] ;  /* 0x00000408020d7981 */ /* 0x000ea8000c1e1900 */
[----:B------:R-:W3:Y:S04]  /*1140*/  LDG.E R15, desc[UR8][R2.64+0x8] ;  /* 0x00000808020f7981 */ /* 0x000ee8000c1e1900 */
[----:B------:R-:W3:Y:S01]  /*1150*/  LDG.E R14, desc[UR8][R2.64+0xc] ;  /* 0x00000c08020e7981 */ /* 0x000ee2000c1e1900 */
[----:B------:R-:W-:Y:S01]  /*1160*/  VIADD R12, R12, 0x4 ;  /* 0x000000040c0c7836 */ /* 0x000fe20000000000 */
[----:B--2---:R-:W-:-:S04]  /*1170*/  FMNMX3 R4, R4, R11, R13, !PT ;  /* 0x0000000b04047276 */ /* 0x004fc8000780000d */
[----:B---3--:R-:W-:-:S07]  /*1180*/  FMNMX3 R4, R4, R15, R14, !PT ;  /* 0x0000000f04047276 */ /* 0x008fce000780000e */
.L_x_65:
[----:B------:R-:W-:Y:S05]  /*1190*/  @!P2 BRA `(.L_x_63) ;  /* 0x000000000030a947 */ /* 0x000fea0003800000 */
[----:B------:R-:W0:Y:S01]  /*11a0*/  LDC.64 R2, c[0x0][0x380] ;  /* 0x0000e000ff027b82 */ /* 0x000e220000000a00 */
[----:B------:R-:W-:-:S04]  /*11b0*/  IMAD.IADD R7, R7, 0x1, R12 ;  /* 0x0000000107077824 */ /* 0x000fc800078e020c */
[----:B0-----:R-:W-:-:S05]  /*11c0*/  IMAD.WIDE R2, R7, 0x4, R2 ;  /* 0x0000000407027825 */ /* 0x001fca00078e0202 */
[----:B------:R-:W2:Y:S01]  /*11d0*/  LDG.E R7, desc[UR8][R2.64] ;  /* 0x0000000802077981 */ /* 0x000ea2000c1e1900 */
[----:B------:R-:W-:Y:S02]  /*11e0*/  ISETP.NE.AND P2, PT, R9, 0x1, PT ;  /* 0x000000010900780c */ /* 0x000fe40003f45270 */
[----:B--2---:R-:W-:-:S11]  /*11f0*/  FMNMX R4, R4, R7, !PT ;  /* 0x0000000704047209 */ /* 0x004fd60007800000 */
[----:B------:R-:W-:Y:S05]  /*1200*/  @!P2 BRA `(.L_x_63) ;  /* 0x000000000014a947 */ /* 0x000fea0003800000 */
[----:B------:R-:W-:Y:S01]  /*1210*/  ISETP.NE.AND P2, PT, R9, 0x2, PT ;  /* 0x000000020900780c */ /* 0x000fe20003f45270 */
[----:B------:R-:W2:-:S12]  /*1220*/  LDG.E R7, desc[UR8][R2.64+0x4] ;  /* 0x0000040802077981 */ /* 0x000e98000c1e1900 */
[----:B------:R-:W3:Y:S01]  /*1230*/  @P2 LDG.E R11, desc[UR8][R2.64+0x8] ;  /* 0x00000808020b2981 */ /* 0x000ee2000c1e1900 */
[----:B--2---:R-:W-:-:S04]  /*1240*/  FMNMX R4, R4, R7, !PT ;  /* 0x0000000704047209 */ /* 0x004fc80007800000 */
[----:B---3--:R-:W-:-:S07]  /*1250*/  @P2 FMNMX R4, R4, R11, !PT ;  /* 0x0000000b04042209 */ /* 0x008fce0007800000 */
.L_x_63:
[----:B------:R-:W-:Y:S05]  /*1260*/  BRA.U UP1, `(.L_x_66) ;  /* 0xfffffff901987547 */ /* 0x000fea000b83ffff */
.L_x_60:
[----:B------:R-:W0:Y:S02]  /*1270*/  LDC.64 R2, c[0x0][0x388] ;  /* 0x0000e200ff027b82 */ /* 0x000e240000000a00 */
[----:B0-----:R-:W-:-:S05]  /*1280*/  IMAD.WIDE R2, R0, 0x4, R2 ;  /* 0x0000000400027825 */ /* 0x001fca00078e0202 */
[----:B------:R-:W-:Y:S01]  /*1290*/  STG.E desc[UR8][R2.64], R4 ;  /* 0x0000000402007986 */ /* 0x000fe2000c101908 */
[----:B------:R-:W-:Y:S05]  /*12a0*/  EXIT ;  /* 0x000000000000794d */ /* 0x000fea0003800000 */
.L_x_67:
        /* <DEDUP_REMOVED lines=13> */
.L_x_83:


//--------------------- .text._Z20simple_conv2d_kernelPfS_S_S_iiiiiiii --------------------------
	.section	.text._Z20simple_conv2d_kernelPfS_S_S_iiiiiiii,"ax",@progbits
	.align	128
        .global         _Z20simple_conv2d_kernelPfS_S_S_iiiiiiii
        .type           _Z20simple_conv2d_kernelPfS_S_S_iiiiiiii,@function
        .size           _Z20simple_conv2d_kernelPfS_S_S_iiiiiiii,(.L_x_84 - _Z20simple_conv2d_kernelPfS_S_S_iiiiiiii)
        .other          _Z20simple_conv2d_kernelPfS_S_S_iiiiiiii,@"STO_CUDA_ENTRY STV_DEFAULT"
_Z20simple_conv2d_kernelPfS_S_S_iiiiiiii:
.text._Z20simple_conv2d_kernelPfS_S_S_iiiiiiii:
[----:B------:R-:W-:Y:S08]  /*0000*/  LDC R1, c[0x0][0x37c] ;  /* 0x0000df00ff017b82 */ /* 0x000ff00000000800 */
[----:B------:R-:W0:Y:S01]  /*0010*/  LDC.64 R2, c[0x0][0x3b8] ;  /* 0x0000ee00ff027b82 */ /* 0x000e220000000a00 */
[----:B------:R-:W1:Y:S01]  /*0020*/  LDCU UR4, c[0x0][0x3ac] ;  /* 0x00007580ff0477ac */ /* 0x000e620008000800 */
[----:B------:R-:W1:Y:S06]  /*0030*/  LDCU UR12, c[0x0][0x3b4] ;  /* 0x00007680ff0c77ac */ /* 0x000e6c0008000800 */
[----:B------:R-:W2:Y:S01]  /*0040*/  LDC R6, c[0x0][0x3b0] ;  /* 0x0000ec00ff067b82 */ /* 0x000ea20000000800 */
[----:B------:R-:W3:Y:S01]  /*0050*/  LDCU UR5, c[0x0][0x3a0] ;  /* 0x00007400ff0577ac */ /* 0x000ee20008000800 */
[----:B-1----:R-:W-:Y:S01]  /*0060*/  UIADD3 UR4, UPT, UPT, UR4, -UR12, URZ ;  /* 0x8000000c04047290 */ /* 0x002fe2000fffe0ff */
[----:B0-----:R-:W-:-:S04]  /*0070*/  IABS R11, R2 ;  /* 0x00000002000b7213 */ /* 0x001fc80000000000 */
[----:B------:R-:W0:Y:S01]  /*0080*/  I2F.RP R0, R11 ;  /* 0x0000000b00007306 */ /* 0x000e220000209400 */
[----:B------:R-:W-:Y:S01]  /*0090*/  LEA R7, R3, UR4, 0x1 ;  /* 0x0000000403077c11 */ /* 0x000fe2000f8e08ff */
[----:B--2---:R-:W-:-:S04]  /*00a0*/  VIADD R6, R6, -UR12 ;  /* 0x8000000c06067c36 */ /* 0x004fc80008000000 */
[----:B------:R-:W1:Y:S01]  /*00b0*/  S2UR UR4, SR_CTAID.X ;  /* 0x00000000000479c3 */ /* 0x000e620000002500 */
[----:B------:R-:W-:-:S05]  /*00c0*/  IMAD R9, R3, 0x2, R6 ;  /* 0x0000000203097824 */ /* 0x000fca00078e0206 */
[----:B------:R-:W-:Y:S01]  /*00d0*/  IABS R6, R9 ;  /* 0x0000000900067213 */ /* 0x000fe20000000000 */
[----:B0-----:R-:W0:Y:S01]  /*00e0*/  MUFU.RCP R0, R0 ;  /* 0x0000000000007308 */ /* 0x001e220000001000 */
[-C--:B------:R-:W-:Y:S01]  /*00f0*/  LOP3.LUT R9, R9, R2.reuse, RZ, 0x3c, !PT ;  /* 0x0000000209097212 */ /* 0x080fe200078e3cff */
[----:B0-----:R-:W-:Y:S01]  /*0100*/  VIADD R4, R0, 0xffffffe ;  /* 0x0ffffffe00047836 */ /* 0x001fe20000000000 */
[----:B------:R-:W-:Y:S02]  /*0110*/  IABS R0, R7 ;  /* 0x0000000700007213 */ /* 0x000fe40000000000 */
[----:B------:R-:W-:-:S03]  /*0120*/  LOP3.LUT R7, R7, R2, RZ, 0x3c, !PT ;  /* 0x0000000207077212 */ /* 0x000fc600078e3cff */
[----:B------:R0:W2:Y:S01]  /*0130*/  F2I.FTZ.U32.TRUNC.NTZ R5, R4 ;  /* 0x0000000400057305 */ /* 0x0000a2000021f000 */
[----:B------:R-:W-:Y:S02]  /*0140*/  ISETP.GE.AND P3, PT, R7, RZ, PT ;  /* 0x000000ff0700720c */ /* 0x000fe40003f66270 */
[----:B------:R-:W1:Y:S01]  /*0150*/  LDC R7, c[0x0][0x360] ;  /* 0x0000d800ff077b82 */ /* 0x000e620000000800 */
[----:B0-----:R-:W-:Y:S02]  /*0160*/  HFMA2 R4, -RZ, RZ, 0, 0 ;  /* 0x00000000ff047431 */ /* 0x001fe400000001ff */
[----:B--2---:R-:W-:-:S04]  /*0170*/  IMAD.MOV R8, RZ, RZ, -R5 ;  /* 0x000000ffff087224 */ /* 0x004fc800078e0a05 */
[----:B------:R-:W-:-:S04]  /*0180*/  IMAD R13, R8, R11, RZ ;  /* 0x0000000b080d7224 */ /* 0x000fc800078e02ff */
[----:B------:R-:W-:-:S04]  /*0190*/  IMAD.HI.U32 R4, R5, R13, R4 ;  /* 0x0000000d05047227 */ /* 0x000fc800078e0004 */
[----:B------:R-:W-:Y:S02]  /*01a0*/  IMAD.MOV.U32 R5, RZ, RZ, R0 ;  /* 0x000000ffff057224 */ /* 0x000fe400078e0000 */
[----:B------:R-:W-:-:S04]  /*01b0*/  IMAD.HI.U32 R8, R4, R6, RZ ;  /* 0x0000000604087227 */ /* 0x000fc800078e00ff */
[----:B------:R-:W-:-:S04]  /*01c0*/  IMAD.HI.U32 R0, R4, R5, RZ ;  /* 0x0000000504007227 */ /* 0x000fc800078e00ff */
[----:B------:R-:W-:Y:S02]  /*01d0*/  IMAD.MOV R4, RZ, RZ, -R0 ;  /* 0x000000ffff047224 */ /* 0x000fe400078e0a00 */
[----:B------:R-:W-:Y:S02]  /*01e0*/  IMAD.MOV R10, RZ, RZ, -R8 ;  /* 0x000000ffff0a7224 */ /* 0x000fe400078e0a08 */
[C---:B------:R-:W-:Y:S02]  /*01f0*/  IMAD R4, R11.reuse, R4, R5 ;  /* 0x000000040b047224 */ /* 0x040fe400078e0205 */
[C---:B------:R-:W-:Y:S02]  /*0200*/  IMAD R5, R11.reuse, R10, R6 ;  /* 0x0000000a0b057224 */ /* 0x040fe400078e0206 */
[----:B------:R-:W1:Y:S01]  /*0210*/  S2R R10, SR_TID.X ;  /* 0x00000000000a7919 */ /* 0x000e620000002100 */
[C---:B------:R-:W-:Y:S01]  /*0220*/  ISETP.GT.U32.AND P2, PT, R11.reuse, R4, PT ;  /* 0x000000040b00720c */ /* 0x040fe20003f44070 */
[----:B------:R-:W3:Y:S01]  /*0230*/  LDC R6, c[0x0][0x3a8] ;  /* 0x0000ea00ff067b82 */ /* 0x000ee20000000800 */
[----:B------:R-:W-:-:S11]  /*0240*/  ISETP.GT.U32.AND P4, PT, R11, R5, PT ;  /* 0x000000050b00720c */ /* 0x000fd60003f84070 */
[----:B------:R-:W-:Y:S02]  /*0250*/  @!P2 IMAD.IADD R4, R4, 0x1, -R11 ;  /* 0x000000010404a824 */ /* 0x000fe400078e0a0b */
[-C--:B------:R-:W-:Y:S01]  /*0260*/  @!P4 IADD3 R5, PT, PT, R5, -R11.reuse, RZ ;  /* 0x8000000b0505c210 */ /* 0x080fe20007ffe0ff */
[----:B------:R-:W-:Y:S01]  /*0270*/  @!P2 VIADD R0, R0, 0x1 ;  /* 0x000000010000a836 */ /* 0x000fe20000000000 */
[----:B------:R-:W-:Y:S01]  /*0280*/  ISETP.GE.AND P2, PT, R9, RZ, PT ;  /* 0x000000ff0900720c */ /* 0x000fe20003f46270 */
[----:B------:R-:W-:Y:S01]  /*0290*/  @!P4 VIADD R8, R8, 0x1 ;  /* 0x000000010808c836 */ /* 0x000fe20000000000 */
[-C--:B------:R-:W-:Y:S02]  /*02a0*/  ISETP.GE.U32.AND P0, PT, R4, R11.reuse, PT ;  /* 0x0000000b0400720c */ /* 0x080fe40003f06070 */
[----:B------:R-:W-:Y:S02]  /*02b0*/  ISETP.GE.U32.AND P1, PT, R5, R11, PT ;  /* 0x0000000b0500720c */ /* 0x000fe40003f26070 */
[----:B------:R-:W-:-:S09]  /*02c0*/  LOP3.LUT R5, RZ, R2, RZ, 0x33, !PT ;  /* 0x00000002ff057212 */ /* 0x000fd200078e33ff */
[----:B------:R-:W-:Y:S01]  /*02d0*/  @P0 VIADD R0, R0, 0x1 ;  /* 0x0000000100000836 */ /* 0x000fe20000000000 */
[----:B------:R-:W-:Y:S01]  /*02e0*/  ISETP.NE.AND P0, PT, R2, RZ, PT ;  /* 0x000000ff0200720c */ /* 0x000fe20003f05270 */
[----:B------:R-:W-:-:S03]  /*02f0*/  @P1 VIADD R8, R8, 0x1 ;  /* 0x0000000108081836 */ /* 0x000fc60000000000 */
[----:B------:R-:W-:Y:S01]  /*0300*/  @!P3 IADD3 R0, PT, PT, -R0, RZ, RZ ;  /* 0x000000ff0000b210 */ /* 0x000fe20007ffe1ff */
[----:B------:R-:W-:-:S03]  /*0310*/  @!P2 IMAD.MOV R8, RZ, RZ, -R8 ;  /* 0x000000ffff08a224 */ /* 0x000fc600078e0a08 */
[C---:B------:R-:W-:Y:S01]  /*0320*/  SEL R9, R5.reuse, R0, !P0 ;  /* 0x0000000005097207 */ /* 0x040fe20004000000 */
[----:B---3--:R-:W-:Y:S01]  /*0330*/  IMAD R0, R6, UR5, RZ ;  /* 0x0000000506007c24 */ /* 0x008fe2000f8e02ff */
[----:B------:R-:W-:-:S03]  /*0340*/  SEL R5, R5, R8, !P0 ;  /* 0x0000000805057207 */ /* 0x000fc60004000000 */
[----:B------:R-:W-:Y:S02]  /*0350*/  IMAD R4, R9, R0, R0 ;  /* 0x0000000009047224 */ /* 0x000fe400078e0200 */
[----:B-1----:R-:W-:Y:S02]  /*0360*/  IMAD R0, R7, UR4, R10 ;  /* 0x0000000407007c24 */ /* 0x002fe4000f8e020a */
[----:B------:R-:W-:-:S05]  /*0370*/  IMAD R7, R5, R4, R4 ;  /* 0x0000000405077224 */ /* 0x000fca00078e0204 */
[----:B------:R-:W-:-:S13]  /*0380*/  ISETP.GE.AND P0, PT, R0, R7, PT ;  /* 0x000000070000720c */ /* 0x000fda0003f06270 */
[----:B------:R-:W-:Y:S05]  /*0390*/  @P0 EXIT ;  /* 0x000000000000094d */ /* 0x000fea0003800000 */
[----:B------:R-:W-:Y:S01]  /*03a0*/  VIADD R7, R9, 0x1 ;  /* 0x0000000109077836 */ /* 0x000fe20000000000 */
[----:B------:R-:W-:Y:S01]  /*03b0*/  IABS R4, R6 ;  /* 0x0000000600047213 */ /* 0x000fe20000000000 */
[----:B------:R-:W-:Y:S01]  /*03c0*/  VIADD R10, R5, 0x1 ;  /* 0x00000001050a7836 */ /* 0x000fe20000000000 */
[----:B------:R-:W-:Y:S01]  /*03d0*/  IABS R8, R0 ;  /* 0x0000000000087213 */ /* 0x000fe20000000000 */
[----:B------:R-:W0:Y:S01]  /*03e0*/  LDC.64 R18, c[0x0][0x390] ;  /* 0x0000e400ff127b82 */ /* 0x000e220000000a00 */
[----:B------:R-:W1:Y:S01]  /*03f0*/  I2F.RP R14, R4 ;  /* 0x00000004000e7306 */ /* 0x000e620000209400 */
[----:B------:R-:W-:Y:S01]  /*0400*/  IMAD R9, R7, R10, RZ ;  /* 0x0000000a07097224 */ /* 0x000fe200078e02ff */
[----:B------:R-:W2:Y:S04]  /*0410*/  LDCU.64 UR10, c[0x0][0x358] ;  /* 0x00006b00ff0a77ac */ /* 0x000ea80008000a00 */
[-C--:B------:R-:W-:Y:S01]  /*0420*/  IABS R16, R9.reuse ;  /* 0x0000000900107213 */ /* 0x080fe20000000000 */
[----:B------:R-:W3:Y:S01]  /*0430*/  LDCU UR4, c[0x0][0x3a4] ;  /* 0x00007480ff0477ac */ /* 0x000ee20008000800 */
[----:B------:R-:W-:-:S02]  /*0440*/  IABS R15, R9 ;  /* 0x00000009000f7213 */ /* 0x000fc40000000000 */
[----:B------:R-:W4:Y:S08]  /*0450*/  I2F.RP R5, R16 ;  /* 0x0000001000057306 */ /* 0x000f300000209400 */
[----:B-1----:R-:W-:Y:S08]  /*0460*/  MUFU.RCP R14, R14 ;  /* 0x0000000e000e7308 */ /* 0x002ff00000001000 */
[----:B----4-:R-:W1:Y:S02]  /*0470*/  MUFU.RCP R5, R5 ;  /* 0x0000000500057308 */ /* 0x010e640000001000 */
[----:B-1----:R-:W-:-:S06]  /*0480*/  VIADD R12, R5, 0xffffffe ;  /* 0x0ffffffe050c7836 */ /* 0x002fcc0000000000 */
[----:B------:R1:W4:Y:S02]  /*0490*/  F2I.FTZ.U32.TRUNC.NTZ R13, R12 ;  /* 0x0000000c000d7305 */ /* 0x000324000021f000 */
[----:B-1----:R-:W-:Y:S01]  /*04a0*/  IMAD.MOV.U32 R12, RZ, RZ, RZ ;  /* 0x000000ffff0c7224 */ /* 0x002fe200078e00ff */
[----:B----4-:R-:W-:-:S05]  /*04b0*/  IADD3 R11, PT, PT, RZ, -R13, RZ ;  /* 0x8000000dff0b7210 */ /* 0x010fca0007ffe0ff */
[----:B------:R-:W-:-:S04]  /*04c0*/  IMAD R11, R11, R16, RZ ;  /* 0x000000100b0b7224 */ /* 0x000fc800078e02ff */
[----:B------:R-:W-:-:S04]  /*04d0*/  IMAD.HI.U32 R13, R13, R11, R12 ;  /* 0x0000000b0d0d7227 */ /* 0x000fc800078e000c */
[----:B------:R-:W-:Y:S02]  /*04e0*/  IMAD.MOV R11, RZ, RZ, -R15 ;  /* 0x000000ffff0b7224 */ /* 0x000fe400078e0a0f */
[----:B------:R-:W-:-:S04]  /*04f0*/  IMAD.HI.U32 R5, R13, R8, RZ ;  /* 0x000000080d057227 */ /* 0x000fc800078e00ff */
[----:B------:R-:W-:Y:S02]  /*0500*/  IMAD R11, R5, R11, R8 ;  /* 0x0000000b050b7224 */ /* 0x000fe400078e0208 */
[----:B------:R-:W-:-:S03]  /*0510*/  VIADD R12, R14, 0xffffffe ;  /* 0x0ffffffe0e0c7836 */ /* 0x000fc60000000000 */
[----:B------:R-:W-:Y:S01]  /*0520*/  ISETP.GT.U32.AND P1, PT, R16, R11, PT ;  /* 0x0000000b1000720c */ /* 0x000fe20003f24070 */
[----:B------:R1:W4:Y:S02]  /*0530*/  F2I.FTZ.U32.TRUNC.NTZ R13, R12 ;  /* 0x0000000c000d7305 */ /* 0x000324000021f000 */
[----:B-1----:R-:W-:-:S10]  /*0540*/  IMAD.MOV.U32 R12, RZ, RZ, RZ ;  /* 0x000000ffff0c7224 */ /* 0x002fd400078e00ff */
[----:B------:R-:W-:Y:S01]  /*0550*/  @!P1 IMAD.IADD R11, R11, 0x1, -R16 ;  /* 0x000000010b0b9824 */ /* 0x000fe200078e0a10 */
[----:B------:R-:W-:Y:S02]  /*0560*/  @!P1 IADD3 R5, PT, PT, R5, 0x1, RZ ;  /* 0x0000000105059810 */ /* 0x000fe40007ffe0ff */
[----:B------:R-:W-:Y:S02]  /*0570*/  ISETP.NE.AND P1, PT, R9, RZ, PT ;  /* 0x000000ff0900720c */ /* 0x000fe40003f25270 */
[----:B------:R-:W-:Y:S02]  /*0580*/  ISETP.GE.U32.AND P0, PT, R11, R16, PT ;  /* 0x000000100b00720c */ /* 0x000fe40003f06070 */
[----:B------:R-:W-:-:S04]  /*0590*/  LOP3.LUT R11, R0, R9, RZ, 0x3c, !PT ;  /* 0x00000009000b7212 */ /* 0x000fc800078e3cff */
[----:B------:R-:W-:Y:S01]  /*05a0*/  ISETP.GE.AND P2, PT, R11, RZ, PT ;  /* 0x000000ff0b00720c */ /* 0x000fe20003f46270 */
[----:B----4-:R-:W-:-:S04]  /*05b0*/  IMAD.MOV R11, RZ, RZ, -R13 ;  /* 0x000000ffff0b7224 */ /* 0x010fc800078e0a0d */
[----:B------:R-:W-:Y:S02]  /*05c0*/  IMAD R11, R11, R4, RZ ;  /* 0x000000040b0b7224 */ /* 0x000fe400078e02ff */
[----:B------:R-:W-:Y:S02]  /*05d0*/  @P0 VIADD R5, R5, 0x1 ;  /* 0x0000000105050836 */ /* 0x000fe40000000000 */
[----:B------:R-:W-:-:S04]  /*05e0*/  IMAD.HI.U32 R12, R13, R11, R12 ;  /* 0x0000000b0d0c7227 */ /* 0x000fc800078e000c */
[----:B------:R-:W-:Y:S01]  /*05f0*/  @!P2 IMAD.MOV R5, RZ, RZ, -R5 ;  /* 0x000000ffff05a224 */ /* 0x000fe200078e0a05 */
[----:B------:R-:W-:-:S04]  /*0600*/  @!P1 LOP3.LUT R5, RZ, R9, RZ, 0x33, !PT ;  /* 0x00000009ff059212 */ /* 0x000fc800078e33ff */
[----:B------:R-:W-:Y:S02]  /*0610*/  IABS R14, R5 ;  /* 0x00000005000e7213 */ /* 0x000fe40000000000 */
[----:B------:R-:W-:Y:S02]  /*0620*/  ISETP.GE.AND P2, PT, R5, RZ, PT ;  /* 0x000000ff0500720c */ /* 0x000fe40003f46270 */
[----:B------:R-:W-:-:S05]  /*0630*/  MOV R11, R14 ;  /* 0x0000000e000b7202 */ /* 0x000fca0000000f00 */
[----:B------:R-:W-:-:S04]  /*0640*/  IMAD.HI.U32 R12, R12, R11, RZ ;  /* 0x0000000b0c0c7227 */ /* 0x000fc800078e00ff */
[----:B------:R-:W-:-:S04]  /*0650*/  IMAD.MOV R12, RZ, RZ, -R12 ;  /* 0x000000ffff0c7224 */ /* 0x000fc800078e0a0c */
[----:B------:R-:W-:-:S05]  /*0660*/  IMAD R11, R4, R12, R11 ;  /* 0x0000000c040b7224 */ /* 0x000fca00078e020b */
[----:B------:R-:W-:-:S13]  /*0670*/  ISETP.GT.U32.AND P0, PT, R4, R11, PT ;  /* 0x0000000b0400720c */ /* 0x000fda0003f04070 */
[----:B------:R-:W-:Y:S01]  /*0680*/  @!P0 IMAD.IADD R11, R11, 0x1, -R4 ;  /* 0x000000010b0b8824 */ /* 0x000fe200078e0a04 */
[----:B------:R-:W-:Y:S02]  /*0690*/  IABS R12, R10 ;  /* 0x0000000a000c7213 */ /* 0x000fe40000000000 */
[----:B------:R-:W-:Y:S02]  /*06a0*/  ISETP.NE.AND P0, PT, R6, RZ, PT ;  /* 0x000000ff0600720c */ /* 0x000fe40003f05270 */
[----:B------:R-:W-:-:S13]  /*06b0*/  ISETP.GT.U32.AND P1, PT, R4, R11, PT ;  /* 0x0000000b0400720c */ /* 0x000fda0003f24070 */
[----:B------:R-:W-:-:S05]  /*06c0*/  @!P1 IMAD.IADD R11, R11, 0x1, -R4 ;  /* 0x000000010b0b9824 */ /* 0x000fca00078e0a04 */
[----:B------:R-:W-:Y:S02]  /*06d0*/  MOV R4, R11 ;  /* 0x0000000b00047202 */ /* 0x000fe40000000f00 */
[----:B------:R-:W1:Y:S03]  /*06e0*/  I2F.RP R11, R12 ;  /* 0x0000000c000b7306 */ /* 0x000e660000209400 */
[----:B------:R-:W-:Y:S01]  /*06f0*/  @!P2 IMAD.MOV R4, RZ, RZ, -R4 ;  /* 0x000000ffff04a224 */ /* 0x000fe200078e0a04 */
[----:B------:R-:W-:Y:S02]  /*0700*/  @!P0 LOP3.LUT R4, RZ, R6, RZ, 0x33, !PT ;  /* 0x00000006ff048212 */ /* 0x000fe400078e33ff */
[----:B------:R-:W-:-:S03]  /*0710*/  IABS R15, R7 ;  /* 0x00000007000f7213 */ /* 0x000fc60000000000 */
[----:B0-----:R-:W-:-:S05]  /*0720*/  IMAD.WIDE R18, R4, 0x4, R18 ;  /* 0x0000000404127825 */ /* 0x001fca00078e0212 */
[----:B--2---:R0:W5:Y:S01]  /*0730*/  LDG.E R5, desc[UR10][R18.64] ;  /* 0x0000000a12057981 */ /* 0x004162000c1e1900 */
[----:B-1----:R-:W1:Y:S01]  /*0740*/  MUFU.RCP R11, R11 ;  /* 0x0000000b000b7308 */ /* 0x002e620000001000 */
[----:B------:R-:W-:Y:S01]  /*0750*/  IABS R14, R10 ;  /* 0x0000000a000e7213 */ /* 0x000fe20000000000 */
[----:B---3--:R-:W-:Y:S01]  /*0760*/  UISETP.GE.AND UP0, UPT, UR4, 0x1, UPT ;  /* 0x000000010400788c */ /* 0x008fe2000bf06270 */
[----:B------:R-:W-:-:S05]  /*0770*/  IMAD R9, R6, R9, RZ ;  /* 0x0000000906097224 */ /* 0x000fca00078e02ff */
[----:B0-----:R-:W0:Y:S01]  /*0780*/  I2F.RP R18, R15 ;  /* 0x0000000f00127306 */ /* 0x001e220000209400 */
[----:B-1----:R-:W-:-:S07]  /*0790*/  VIADD R16, R11, 0xffffffe ;  /* 0x0ffffffe0b107836 */ /* 0x002fce0000000000 */
[----:B------:R1:W2:Y:S08]  /*07a0*/  F2I.FTZ.U32.TRUNC.NTZ R17, R16 ;  /* 0x0000001000117305 */ /* 0x0002b0000021f000 */
[----:B0-----:R-:W0:Y:S01]  /*07b0*/  MUFU.RCP R18, R18 ;  /* 0x0000001200127308 */ /* 0x001e220000001000 */
[----:B-1----:R-:W-:Y:S01]  /*07c0*/  MOV R16, RZ ;  /* 0x000000ff00107202 */ /* 0x002fe20000000f00 */
[----:B--2---:R-:W-:-:S04]  /*07d0*/  IMAD.MOV R13, RZ, RZ, -R17 ;  /* 0x000000ffff0d7224 */ /* 0x004fc800078e0a11 */
[----:B------:R-:W-:-:S04]  /*07e0*/  IMAD R13, R13, R12, RZ ;  /* 0x0000000c0d0d7224 */ /* 0x000fc800078e02ff */
[----:B------:R-:W-:-:S04]  /*07f0*/  IMAD.HI.U32 R17, R17, R13, R16 ;  /* 0x0000000d11117227 */ /* 0x000fc800078e0010 */
[----:B------:R-:W-:Y:S01]  /*0800*/  IMAD.MOV R13, RZ, RZ, -R14 ;  /* 0x000000ffff0d7224 */ /* 0x000fe200078e0a0e */
[----:B------:R-:W-:Y:S01]  /*0810*/  LOP3.LUT R14, R0, R10, RZ, 0x3c, !PT ;  /* 0x0000000a000e7212 */ /* 0x000fe200078e3cff */
[----:B------:R-:W-:-:S03]  /*0820*/  IMAD.HI.U32 R17, R17, R8, RZ ;  /* 0x0000000811117227 */ /* 0x000fc600078e00ff */
[----:B------:R-:W-:Y:S01]  /*0830*/  ISETP.GE.AND P2, PT, R14, RZ, PT ;  /* 0x000000ff0e00720c */ /* 0x000fe20003f46270 */
[----:B------:R-:W-:Y:S01]  /*0840*/  IMAD R13, R17, R13, R8 ;  /* 0x0000000d110d7224 */ /* 0x000fe200078e0208 */
[----:B------:R-:W-:Y:S01]  /*0850*/  LOP3.LUT R14, RZ, R10, RZ, 0x33, !PT ;  /* 0x0000000aff0e7212 */ /* 0x000fe200078e33ff */
[----:B0-----:R-:W-:Y:S01]  /*0860*/  VIADD R11, R18, 0xffffffe ;  /* 0x0ffffffe120b7836 */ /* 0x001fe20000000000 */
[----:B------:R-:W-:Y:S02]  /*0870*/  IABS R18, R7 ;  /* 0x0000000700127213 */ /* 0x000fe40000000000 */
[----:B------:R-:W-:-:S03]  /*0880*/  ISETP.GT.U32.AND P1, PT, R12, R13, PT ;  /* 0x0000000d0c00720c */ /* 0x000fc60003f24070 */
[----:B------:R-:W0:Y:S01]  /*0890*/  F2I.FTZ.U32.TRUNC.NTZ R11, R11 ;  /* 0x0000000b000b7305 */ /* 0x000e22000021f000 */
[----:B------:R-:W-:-:S09]  /*08a0*/  IMAD.MOV R18, RZ, RZ, -R18 ;  /* 0x000000ffff127224 */ /* 0x000fd200078e0a12 */
[----:B------:R-:W-:Y:S01]  /*08b0*/  @!P1 IMAD.IADD R13, R13, 0x1, -R12 ;  /* 0x000000010d0d9824 */ /* 0x000fe200078e0a0c */
[----:B------:R-:W-:-:S04]  /*08c0*/  @!P1 IADD3 R17, PT, PT, R17, 0x1, RZ ;  /* 0x0000000111119810 */ /* 0x000fc80007ffe0ff */
[----:B------:R-:W-:Y:S01]  /*08d0*/  ISETP.GE.U32.AND P0, PT, R13, R12, PT ;  /* 0x0000000c0d00720c */ /* 0x000fe20003f06070 */
[----:B0-----:R-:W-:-:S12]  /*08e0*/  IMAD.MOV R16, RZ, RZ, -R11 ;  /* 0x000000ffff107224 */ /* 0x001fd800078e0a0b */
[----:B------:R-:W-:Y:S01]  /*08f0*/  @P0 VIADD R17, R17, 0x1 ;  /* 0x0000000111110836 */ /* 0x000fe20000000000 */
[----:B------:R-:W-:Y:S02]  /*0900*/  ISETP.NE.AND P0, PT, R10, RZ, PT ;  /* 0x000000ff0a00720c */ /* 0x000fe40003f05270 */
[----:B------:R-:W-:Y:S01]  /*0910*/  MOV R10, R16 ;  /* 0x00000010000a7202 */ /* 0x000fe20000000f00 */
[----:B------:R-:W-:-:S04]  /*0920*/  @!P2 IMAD.MOV R17, RZ, RZ, -R17 ;  /* 0x000000ffff11a224 */ /* 0x000fc800078e0a11 */
[----:B------:R-:W-:Y:S01]  /*0930*/  IMAD R19, R10, R15, RZ ;  /* 0x0000000f0a137224 */ /* 0x000fe200078e02ff */
[----:B------:R-:W-:Y:S01]  /*0940*/  SEL R17, R14, R17, !P0 ;  /* 0x000000110e117207 */ /* 0x000fe20004000000 */
[----:B------:R-:W-:-:S03]  /*0950*/  IMAD.MOV.U32 R10, RZ, RZ, RZ ;  /* 0x000000ffff0a7224 */ /* 0x000fc600078e00ff */
[----:B------:R-:W-:Y:S01]  /*0960*/  IABS R16, R17 ;  /* 0x0000001100107213 */ /* 0x000fe20000000000 */
[----:B------:R-:W-:Y:S01]  /*0970*/  IMAD.HI.U32 R10, R11, R19, R10 ;  /* 0x000000130b0a7227 */ /* 0x000fe200078e000a */
[----:B------:R-:W-:-:S03]  /*0980*/  ISETP.GE.AND P3, PT, R17, RZ, PT ;  /* 0x000000ff1100720c */ /* 0x000fc60003f66270 */
[----:B------:R-:W-:Y:S01]  /*0990*/  IMAD.MOV.U32 R11, RZ, RZ, R16 ;  /* 0x000000ffff0b7224 */ /* 0x000fe200078e0010 */
[----:B------:R-:W-:-:S03]  /*09a0*/  MOV R16, R18 ;  /* 0x0000001200107202 */ /* 0x000fc60000000f00 */
[----:B------:R-:W-:-:S04]  /*09b0*/  IMAD.HI.U32 R10, R10, R11, RZ ;  /* 0x0000000b0a0a7227 */ /* 0x000fc800078e00ff */
[----:B------:R-:W-:-:S05]  /*09c0*/  IMAD R11, R10, R16, R11 ;  /* 0x000000100a0b7224 */ /* 0x000fca00078e020b */
[----:B------:R-:W-:-:S13]  /*09d0*/  ISETP.GT.U32.AND P1, PT, R15, R11, PT ;  /* 0x0000000b0f00720c */ /* 0x000fda0003f24070 */
[----:B------:R-:W-:Y:S01]  /*09e0*/  @!P1 IMAD.IADD R11, R11, 0x1, -R15 ;  /* 0x000000010b0b9824 */ /* 0x000fe200078e0a0f */
[----:B------:R-:W-:-:S04]  /*09f0*/  ISETP.NE.AND P1, PT, R7, RZ, PT ;  /* 0x000000ff0700720c */ /* 0x000fc80003f25270 */
[----:B------:R-:W-:-:S13]  /*0a00*/  ISETP.GT.U32.AND P2, PT, R15, R11, PT ;  /* 0x0000000b0f00720c */ /* 0x000fda0003f44070 */
[----:B------:R-:W-:-:S04]  /*0a10*/  @!P2 IMAD.IADD R11, R11, 0x1, -R15 ;  /* 0x000000010b0ba824 */ /* 0x000fc800078e0a0f */
[----:B------:R-:W-:Y:S01]  /*0a20*/  @!P3 IMAD.MOV R11, RZ, RZ, -R11 ;  /* 0x000000ffff0bb224 */ /* 0x000fe200078e0a0b */
[----:B------:R-:W-:Y:S01]  /*0a30*/  @!P1 LOP3.LUT R11, RZ, R7, RZ, 0x33, !PT ;  /* 0x00000007ff0b9212 */ /* 0x000fe200078e33ff */
[----:B------:R-:W-:Y:S06]  /*0a40*/  BRA.U !UP0, `(.L_x_68) ;  /* 0x0000000d08507547 */ /* 0x000fec000b800000 */
[----:B------:R-:W-:-:S09]  /*0a50*/  UISETP.GE.AND UP0, UPT, UR12, 0x1, UPT ;  /* 0x000000010c00788c */ /* 0x000fd2000bf06270 */
[----:B------:R-:W-:Y:S05]  /*0a60*/  BRA.U !UP0, `(.L_x_68) ;  /* 0x0000000d08487547 */ /* 0x000fea000b800000 */
[----:B------:R-:W-:Y:S01]  /*0a70*/  IABS R15, R9 ;  /* 0x00000009000f7213 */ /* 0x000fe20000000000 */
[----:B------:R-:W-:Y:S01]  /*0a80*/  IMAD R11, R11, R2, -R3 ;  /* 0x000000020b0b7224 */ /* 0x000fe200078e0a03 */
[----:B------:R-:W-:Y:S01]  /*0a90*/  ISETP.GE.AND P3, PT, R0, RZ, PT ;  /* 0x000000ff0000720c */ /* 0x000fe20003f66270 */
[----:B------:R-:W-:Y:S01]  /*0aa0*/  ULOP3.LUT UR8, UR12, 0x7, URZ, 0xc0, !UPT ;  /* 0x000000070c087892 */ /* 0x000fe2000f8ec0ff */
[----:B------:R-:W0:Y:S01]  /*0ab0*/  I2F.RP R10, R15 ;  /* 0x0000000f000a7306 */ /* 0x000e220000209400 */
[----:B------:R-:W-:Y:S01]  /*0ac0*/  ISETP.GT.U32.AND P2, PT, R12, R13, PT ;  /* 0x0000000d0c00720c */ /* 0x000fe20003f44070 */
[----:B------:R-:W-:Y:S01]  /*0ad0*/  IMAD.IADD R12, R13, 0x1, -R12 ;  /* 0x000000010d0c7824 */ /* 0x000fe200078e0a0c */
[----:B------:R-:W-:Y:S01]  /*0ae0*/  ULOP3.LUT UR7, UR12, 0x7ffffff8, URZ, 0xc0, !UPT ;  /* 0x7ffffff80c077892 */ /* 0x000fe2000f8ec0ff */
[----:B------:R-:W-:-:S03]  /*0af0*/  UMOV UR4, URZ ;  /* 0x000000ff00047c82 */ /* 0x000fc60008000000 */
[----:B------:R-:W-:Y:S02]  /*0b00*/  SEL R13, R12, R13, !P2 ;  /* 0x0000000d0c0d7207 */ /* 0x000fe40005000000 */
[----:B------:R-:W-:Y:S02]  /*0b10*/  ISETP.NE.AND P2, PT, R9, RZ, PT ;  /* 0x000000ff0900720c */ /* 0x000fe40003f45270 */
[----:B------:R-:W-:Y:S01]  /*0b20*/  @!P3 IADD3 R13, PT, PT, -R13, RZ, RZ ;  /* 0x000000ff0d0db210 */ /* 0x000fe20007ffe1ff */
[----:B0-----:R-:W0:Y:S03]  /*0b30*/  MUFU.RCP R10, R10 ;  /* 0x0000000a000a7308 */ /* 0x001e260000001000 */
[----:B------:R-:W-:-:S05]  /*0b40*/  SEL R12, R14, R13, !P0 ;  /* 0x0000000d0e0c7207 */ /* 0x000fca0004000000 */
[----:B------:R-:W-:Y:S01]  /*0b50*/  IMAD R12, R12, R2, -R3 ;  /* 0x000000020c0c7224 */ /* 0x000fe200078e0a03 */
[----:B0-----:R-:W-:-:S04]  /*0b60*/  IADD3 R6, PT, PT, R10, 0xffffffe, RZ ;  /* 0x0ffffffe0a067810 */ /* 0x001fc80007ffe0ff */
[----:B------:R0:W1:Y:S02]  /*0b70*/  F2I.FTZ.U32.TRUNC.NTZ R7, R6 ;  /* 0x0000000600077305 */ /* 0x000064000021f000 */
[----:B0-----:R-:W-:Y:S02]  /*0b80*/  IMAD.MOV.U32 R6, RZ, RZ, RZ ;  /* 0x000000ffff067224 */ /* 0x001fe400078e00ff */
[----:B-1----:R-:W-:-:S04]  /*0b90*/  IMAD.MOV R16, RZ, RZ, -R7 ;  /* 0x000000ffff107224 */ /* 0x002fc800078e0a07 */
[----:B------:R-:W-:Y:S01]  /*0ba0*/  IMAD R17, R16, R15, RZ ;  /* 0x0000000f10117224 */ /* 0x000fe200078e02ff */
[----:B------:R-:W-:-:S03]  /*0bb0*/  IABS R16, R9 ;  /* 0x0000000900107213 */ /* 0x000fc60000000000 */
[----:B------:R-:W-:Y:S01]  /*0bc0*/  IMAD.HI.U32 R7, R7, R17, R6 ;  /* 0x0000001107077227 */ /* 0x000fe200078e0006 */
[----:B------:R-:W-:-:S03]  /*0bd0*/  LOP3.LUT R6, R0, R9, RZ, 0x3c, !PT ;  /* 0x0000000900067212 */ /* 0x000fc600078e3cff */
[----:B------:R-:W-:Y:S01]  /*0be0*/  IMAD.MOV R17, RZ, RZ, -R16 ;  /* 0x000000ffff117224 */ /* 0x000fe200078e0a10 */
[----:B------:R-:W-:Y:S01]  /*0bf0*/  ISETP.GE.AND P5, PT, R6, RZ, PT ;  /* 0x000000ff0600720c */ /* 0x000fe20003fa6270 */
[----:B------:R-:W-:-:S04]  /*0c00*/  IMAD.HI.U32 R10, R7, R8, RZ ;  /* 0x00000008070a7227 */ /* 0x000fc800078e00ff */
[----:B------:R-:W-:-:S05]  /*0c10*/  IMAD R8, R10, R17, R8 ;  /* 0x000000110a087224 */ /* 0x000fca00078e0208 */
[----:B------:R-:W-:-:S13]  /*0c20*/  ISETP.GT.U32.AND P4, PT, R15, R8, PT ;  /* 0x000000080f00720c */ /* 0x000fda0003f84070 */
[----:B------:R-:W-:Y:S01]  /*0c30*/  @!P4 IADD3 R8, PT, PT, R8, -R15, RZ ;  /* 0x8000000f0808c210 */ /* 0x000fe20007ffe0ff */
[----:B------:R-:W-:-:S03]  /*0c40*/  @!P4 VIADD R10, R10, 0x1 ;  /* 0x000000010a0ac836 */ /* 0x000fc60000000000 */
[----:B------:R-:W-:-:S13]  /*0c50*/  ISETP.GE.U32.AND P1, PT, R8, R15, PT ;  /* 0x0000000f0800720c */ /* 0x000fda0003f26070 */
[----:B------:R-:W-:-:S04]  /*0c60*/  @P1 VIADD R10, R10, 0x1 ;  /* 0x000000010a0a1836 */ /* 0x000fc80000000000 */
[----:B------:R-:W-:Y:S01]  /*0c70*/  @!P5 IMAD.MOV R10, RZ, RZ, -R10 ;  /* 0x000000ffff0ad224 */ /* 0x000fe200078e0a0a */
[----:B------:R-:W-:-:S07]  /*0c80*/  @!P2 LOP3.LUT R10, RZ, R9, RZ, 0x33, !PT ;  /* 0x00000009ff0aa212 */ /* 0x000fce00078e33ff */
.L_x_76:
[----:B------:R-:W0:Y:S01]  /*0c90*/  LDC R3, c[0x0][0x3a4] ;  /* 0x0000e900ff037b82 */ /* 0x000e220000000800 */
[----:B------:R-:W-:Y:S01]  /*0ca0*/  UMOV UR5, URZ ;  /* 0x000000ff00057c82 */ /* 0x000fe20008000000 */
[-C--:B0-----:R-:W-:Y:S02]  /*0cb0*/  IMAD R13, R10, R3.reuse, UR4 ;  /* 0x000000040a0d7e24 */ /* 0x081fe4000f8e0203 */
[----:B------:R-:W-:Y:S01]  /*0cc0*/  IMAD R14, R4, R3, UR4 ;  /* 0x00000004040e7e24 */ /* 0x000fe2000f8e0203 */
[----:B------:R-:W-:-:S06]  /*0cd0*/  UIADD3 UR4, UPT, UPT, UR4, 0x1, URZ ;  /* 0x0000000104047890 */ /* 0x000fcc000fffe0ff */
[----:B------:R-:W-:-:S13]  /*0ce0*/  ISETP.NE.AND P5, PT, R3, UR4, PT ;  /* 0x0000000403007c0c */ /* 0x000fda000bfa5270 */
.L_x_75:
[----:B------:R-:W0:Y:S01]  /*0cf0*/  LDCU UR9, c[0x0][0x3b4] ;  /* 0x00007680ff0977ac */ /* 0x000e220008000800 */
[----:B------:R-:W-:Y:S01]  /*0d00*/  VIADD R2, R11, UR5 ;  /* 0x000000050b027c36 */ /* 0x000fe20008000000 */
[----:B------:R-:W1:Y:S01]  /*0d10*/  LDCU UR6, c[0x0][0x3ac] ;  /* 0x00007580ff0677ac */ /* 0x000e620008000800 */
[----:B0-----:R-:W-:-:S04]  /*0d20*/  IMAD.U32 R3, RZ, RZ, UR9 ;  /* 0x00000009ff037e24 */ /* 0x001fc8000f8e00ff */
[----:B------:R-:W-:Y:S01]  /*0d30*/  IMAD R16, R14, R3, UR5 ;  /* 0x000000050e107e24 */ /* 0x000fe2000f8e0203 */
[----:B------:R-:W-:Y:S01]  /*0d40*/  ISETP.GE.U32.AND P1, PT, R3, 0x8, PT ;  /* 0x000000080300780c */ /* 0x000fe20003f26070 */
[----:B------:R-:W-:Y:S01]  /*0d50*/  UIADD3 UR5, UPT, UPT, UR5, 0x1, URZ ;  /* 0x0000000105057890 */ /* 0x000fe2000fffe0ff */
[C---:B-1----:R-:W-:Y:S01]  /*0d60*/  ISETP.GE.AND P0, PT, R2.reuse, UR6, PT ;  /* 0x0000000602007c0c */ /* 0x042fe2000bf06270 */
[----:B------:R-:W-:Y:S01]  /*0d70*/  IMAD R15, R13, UR6, R2 ;  /* 0x000000060d0f7c24 */ /* 0x000fe2000f8e0202 */
[----:B------:R-:W-:Y:S02]  /*0d80*/  UMOV UR6, URZ ;  /* 0x000000ff00067c82 */ /* 0x000fe40008000000 */
[----:B------:R-:W-:Y:S02]  /*0d90*/  ISETP.GT.AND P0, PT, R2, -0x1, !P0 ;  /* 0xffffffff0200780c */ /* 0x000fe40004704270 */
[----:B------:R-:W-:-:S05]  /*0da0*/  ISETP.NE.AND P6, PT, R3, UR5, PT ;  /* 0x0000000503007c0c */ /* 0x000fca000bfc5270 */
[----:B------:R-:W-:Y:S08]  /*0db0*/  @!P1 BRA `(.L_x_69) ;  /* 0x0000000400109947 */ /* 0x000ff00003800000 */
[----:B------:R-:W-:-:S05]  /*0dc0*/  UMOV UR6, URZ ;  /* 0x000000ff00067c82 */ /* 0x000fca0008000000 */
.L_x_70:
[----:B------:R-:W0:Y:S01]  /*0dd0*/  LDC.64 R2, c[0x0][0x3b0] ;  /* 0x0000ec00ff027b82 */ /* 0x000e220000000a00 */
[----:B------:R-:W-:-:S05]  /*0de0*/  IADD3 R17, PT, PT, R12, UR6, RZ ;  /* 0x000000060c117c10 */ /* 0x000fca000fffe0ff */
[C---:B------:R-:W-:Y:S02]  /*0df0*/  VIADD R19, R17.reuse, 0x1 ;  /* 0x0000000111137836 */ /* 0x040fe40000000000 */
[----:B------:R-:W1:Y:S01]  /*0e00*/  LDC.64 R8, c[0x0][0x380] ;  /* 0x0000e000ff087b82 */ /* 0x000e620000000a00 */
[C---:B------:R-:W-:Y:S02]  /*0e10*/  VIADD R21, R17.reuse, 0x2 ;  /* 0x0000000211157836 */ /* 0x040fe40000000000 */
[----:B------:R-:W-:-:S05]  /*0e20*/  VIADD R23, R17, 0x3 ;  /* 0x0000000311177836 */ /* 0x000fca0000000000 */
[----:B------:R-:W2:Y:S01]  /*0e30*/  LDC.64 R6, c[0x0][0x388] ;  /* 0x0000e200ff067b82 */ /* 0x000ea20000000a00 */
[-C--:B0-----:R-:W-:Y:S02]  /*0e40*/  ISETP.GE.AND P3, PT, R17, R2.reuse, PT ;  /* 0x000000021100720c */ /* 0x081fe40003f66270 */
[-C--:B------:R-:W-:Y:S02]  /*0e50*/  ISETP.GE.AND P2, PT, R19, R2.reuse, PT ;  /* 0x000000021300720c */ /* 0x080fe40003f46270 */
[----:B------:R-:W-:Y:S02]  /*0e60*/  ISETP.GT.AND P3, PT, R17, -0x1, !P3 ;  /* 0xffffffff1100780c */ /* 0x000fe40005f64270 */
[-C--:B------:R-:W-:Y:S02]  /*0e70*/  ISETP.GE.AND P4, PT, R21, R2.reuse, PT ;  /* 0x000000021500720c */ /* 0x080fe40003f86270 */
[----:B------:R-:W-:Y:S02]  /*0e80*/  PLOP3.LUT P3, PT, P0, P3, PT, 0x80, 0x8 ;  /* 0x000000000008781c */ /* 0x000fe40000767070 */
[----:B------:R-:W-:Y:S01]  /*0e90*/  ISETP.GT.AND P2, PT, R19, -0x1, !P2 ;  /* 0xffffffff1300780c */ /* 0x000fe20005744270 */
[-C--:B------:R-:W-:Y:S01]  /*0ea0*/  IMAD R19, R15, R2.reuse, R17 ;  /* 0x000000020f137224 */ /* 0x080fe200078e0211 */
[----:B------:R-:W-:Y:S01]  /*0eb0*/  ISETP.GT.AND P4, PT, R21, -0x1, !P4 ;  /* 0xffffffff1500780c */ /* 0x000fe20006784270 */
[----:B------:R-:W-:Y:S01]  /*0ec0*/  IMAD R21, R16, R3, UR6 ;  /* 0x0000000610157e24 */ /* 0x000fe2000f8e0203 */
[----:B------:R-:W-:Y:S01]  /*0ed0*/  PLOP3.LUT P2, PT, P0, P2, PT, 0x80, 0x8 ;  /* 0x000000000008781c */ /* 0x000fe20000745070 */
[----:B-1----:R-:W-:Y:S01]  /*0ee0*/  IMAD.WIDE R8, R19, 0x4, R8 ;  /* 0x0000000413087825 */ /* 0x002fe200078e0208 */
[----:B------:R-:W-:-:S02]  /*0ef0*/  ISETP.GE.AND P1, PT, R23, R2, PT ;  /* 0x000000021700720c */ /* 0x000fc40003f26270 */
[----:B------:R-:W-:Y:S01]  /*0f00*/  PLOP3.LUT P4, PT, P0, P4, PT, 0x80, 0x8 ;  /* 0x000000000008781c */ /* 0x000fe20000789070 */
[----:B--2---:R-:W-:Y:S01]  /*0f10*/  IMAD.WIDE R6, R21, 0x4, R6 ;  /* 0x0000000415067825 */ /* 0x004fe200078e0206 */
[----:B------:R-:W-:Y:S01]  /*0f20*/  ISETP.GT.AND P1, PT, R23, -0x1, !P1 ;  /* 0xffffffff1700780c */ /* 0x000fe20004f24270 */
[----:B------:R-:W2:Y:S04]  /*0f30*/  @P3 LDG.E R18, desc[UR10][R8.64] ;  /* 0x0000000a08123981 */ /* 0x000ea8000c1e1900 */
[----:B------:R-:W2:Y:S01]  /*0f40*/  @P3 LDG.E R19, desc[UR10][R6.64] ;  /* 0x0000000a06133981 */ /* 0x000ea2000c1e1900 */
[----:B------:R-:W-:-:S03]  /*0f50*/  PLOP3.LUT P1, PT, P0, P1, PT, 0x80, 0x8 ;  /* 0x000000000008781c */ /* 0x000fc60000723070 */
[----:B------:R-:W3:Y:S04]  /*0f60*/  @P2 LDG.E R20, desc[UR10][R8.64+0x4] ;  /* 0x0000040a08142981 */ /* 0x000ee8000c1e1900 */
[----:B------:R-:W3:Y:S04]  /*0f70*/  @P2 LDG.E R21, desc[UR10][R6.64+0x4] ;  /* 0x0000040a06152981 */ /* 0x000ee8000c1e1900 */
[----:B------:R-:W4:Y:S04]  /*0f80*/  @P4 LDG.E R22, desc[UR10][R8.64+0x8] ;  /* 0x0000080a08164981 */ /* 0x000f28000c1e1900 */
[----:B------:R-:W4:Y:S04]  /*0f90*/  @P4 LDG.E R23, desc[UR10][R6.64+0x8] ;  /* 0x0000080a06174981 */ /* 0x000f28000c1e1900 */
[----:B------:R-:W4:Y:S04]  /*0fa0*/  @P1 LDG.E R24, desc[UR10][R8.64+0xc] ;  /* 0x00000c0a08181981 */ /* 0x000f28000c1e1900 */
[----:B------:R-:W4:Y:S01]  /*0fb0*/  @P1 LDG.E R25, desc[UR10][R6.64+0xc] ;  /* 0x00000c0a06191981 */ /* 0x000f22000c1e1900 */
[----:B------:R-:W-:-:S02]  /*0fc0*/  VIADD R27, R17, 0x5 ;  /* 0x00000005111b7836 */ /* 0x000fc40000000000 */
[----:B--2--5:R-:W-:Y:S01]  /*0fd0*/  @P3 FFMA R5, R18, R19, R5 ;  /* 0x0000001312053223 */ /* 0x024fe20000000005 */
[----:B------:R-:W-:-:S04]  /*0fe0*/  IADD3 R19, PT, PT, R17, 0x4, RZ ;  /* 0x0000000411137810 */ /* 0x000fc80007ffe0ff */
[----:B------:R-:W-:Y:S01]  /*0ff0*/  ISETP.GE.AND P3, PT, R19, R2, PT ;  /* 0x000000021300720c */ /* 0x000fe20003f66270 */
[----:B---3--:R-:W-:-:S03]  /*1000*/  @P2 FFMA R5, R20, R21, R5 ;  /* 0x0000001514052223 */ /* 0x008fc60000000005 */
[----:B------:R-:W-:Y:S01]  /*1010*/  ISETP.GT.AND P3, PT, R19, -0x1, !P3 ;  /* 0xffffffff1300780c */ /* 0x000fe20005f64270 */
[----:B------:R-:W-:Y:S01]  /*1020*/  VIADD R19, R17, 0x6 ;  /* 0x0000000611137836 */ /* 0x000fe20000000000 */
[-C--:B------:R-:W-:Y:S01]  /*1030*/  ISETP.GE.AND P2, PT, R27, R2.reuse, PT ;  /* 0x000000021b00720c */ /* 0x080fe20003f46270 */
[----:B------:R-:W-:Y:S01]  /*1040*/  VIADD R17, R17, 0x7 ;  /* 0x0000000711117836 */ /* 0x000fe20000000000 */
[----:B------:R-:W-:Y:S02]  /*1050*/  PLOP3.LUT P3, PT, P0, P3, PT, 0x80, 0x8 ;  /* 0x000000000008781c */ /* 0x000fe40000767070 */
[----:B------:R-:W-:Y:S01]  /*1060*/  ISETP.GT.AND P2, PT, R27, -0x1, !P2 ;  /* 0xffffffff1b00780c */ /* 0x000fe20005744270 */
[----:B----4-:R-:W-:Y:S01]  /*1070*/  @P4 FFMA R5, R22, R23, R5 ;  /* 0x0000001716054223 */ /* 0x010fe20000000005 */
[----:B------:R-:W-:Y:S02]  /*1080*/  ISETP.GE.AND P4, PT, R19, R2, PT ;  /* 0x000000021300720c */ /* 0x000fe40003f86270 */
[----:B------:R-:W-:-:S02]  /*1090*/  PLOP3.LUT P2, PT, P0, P2, PT, 0x80, 0x8 ;  /* 0x000000000008781c */ /* 0x000fc40000745070 */
[----:B------:R-:W-:Y:S01]  /*10a0*/  ISETP.GT.AND P4, PT, R19, -0x1, !P4 ;  /* 0xffffffff1300780c */ /* 0x000fe20006784270 */
[----:B------:R-:W-:Y:S01]  /*10b0*/  @P1 FFMA R5, R24, R25, R5 ;  /* 0x0000001918051223 */ /* 0x000fe20000000005 */
[C---:B------:R-:W-:Y:S02]  /*10c0*/  ISETP.GE.AND P1, PT, R17.reuse, R2, PT ;  /* 0x000000021100720c */ /* 0x040fe40003f26270 */
[----:B------:R-:W-:Y:S01]  /*10d0*/  PLOP3.LUT P4, PT, P0, P4, PT, 0x80, 0x8 ;  /* 0x000000000008781c */ /* 0x000fe20000789070 */
[----:B------:R-:W2:Y:S01]  /*10e0*/  @P3 LDG.E R2, desc[UR10][R8.64+0x10] ;  /* 0x0000100a08023981 */ /* 0x000ea2000c1e1900 */
[----:B------:R-:W-:-:S03]  /*10f0*/  ISETP.GT.AND P1, PT, R17, -0x1, !P1 ;  /* 0xffffffff1100780c */ /* 0x000fc60004f24270 */
        /* <DEDUP_REMOVED lines=8> */
[----:B------:R-:W-:-:S04]  /*1180*/  UIADD3 UR6, UPT, UPT, UR6, 0x8, URZ ;  /* 0x0000000806067890 */ /* 0x000fc8000fffe0ff */
[----:B------:R-:W-:Y:S01]  /*1190*/  UISETP.NE.AND UP0, UPT, UR6, UR7, UPT ;  /* 0x000000070600728c */ /* 0x000fe2000bf05270 */
[----:B--2---:R-:W-:-:S04]  /*11a0*/  @P3 FFMA R5, R2, R17, R5 ;  /* 0x0000001102053223 */ /* 0x004fc80000000005 */
[----:B---3--:R-:W-:-:S04]  /*11b0*/  @P2 FFMA R5, R18, R19, R5 ;  /* 0x0000001312052223 */ /* 0x008fc80000000005 */
[----:B----4-:R-:W-:-:S04]  /*11c0*/  @P4 FFMA R5, R20, R21, R5 ;  /* 0x0000001514054223 */ /* 0x010fc80000000005 */
[----:B------:R-:W-:Y:S01]  /*11d0*/  @P1 FFMA R5, R22, R23, R5 ;  /* 0x0000001716051223 */ /* 0x000fe20000000005 */
[----:B------:R-:W-:Y:S06]  /*11e0*/  BRA.U UP0, `(.L_x_70) ;  /* 0xfffffff900f87547 */ /* 0x000fec000b83ffff */
[----:B------:R-:W-:-:S05]  /*11f0*/  UMOV UR6, UR7 ;  /* 0x0000000700067c82 */ /* 0x000fca0008000000 */
.L_x_69:
[----:B------:R-:W-:-:S09]  /*1200*/  UISETP.NE.AND UP0, UPT, UR8, URZ, UPT ;  /* 0x000000ff0800728c */ /* 0x000fd2000bf05270 */
[----:B------:R-:W-:Y:S05]  /*1210*/  BRA.U !UP0, `(.L_x_71) ;  /* 0x0000000508547547 */ /* 0x000fea000b800000 */
[----:B------:R-:W-:Y:S01]  /*1220*/  UIADD3 UR9, UPT, UPT, UR8, -0x1, URZ ;  /* 0xffffffff08097890 */ /* 0x000fe2000fffe0ff */
[----:B------:R-:W-:-:S03]  /*1230*/  LOP3.LUT P4, R20, R3, 0x3, RZ, 0xc0, !PT ;  /* 0x0000000303147812 */ /* 0x000fc6000788c0ff */
[----:B------:R-:W-:-:S09]  /*1240*/  UISETP.GE.U32.AND UP0, UPT, UR9, 0x3, UPT ;  /* 0x000000030900788c */ /* 0x000fd2000bf06070 */
[----:B------:R-:W-:Y:S05]  /*1250*/  BRA.U !UP0, `(.L_x_72) ;  /* 0x0000000108907547 */ /* 0x000fea000b800000 */
[----:B------:R-:W0:Y:S01]  /*1260*/  LDCU UR9, c[0x0][0x3b0] ;  /* 0x00007600ff0977ac */ /* 0x000e220008000800 */
[----:B------:R-:W1:Y:S01]  /*1270*/  LDC.64 R8, c[0x0][0x380] ;  /* 0x0000e000ff087b82 */ /* 0x000e620000000a00 */
[----:B------:R-:W-:Y:S01]  /*1280*/  IADD3 R22, PT, PT, R12, UR6, RZ ;  /* 0x000000060c167c10 */ /* 0x000fe2000fffe0ff */
[----:B------:R-:W-:-:S06]  /*1290*/  IMAD R19, R16, R3, UR6 ;  /* 0x0000000610137e24 */ /* 0x000fcc000f8e0203 */
[----:B------:R-:W2:Y:S01]  /*12a0*/  LDC.64 R6, c[0x0][0x388] ;  /* 0x0000e200ff067b82 */ /* 0x000ea20000000a00 */
[----:B0-----:R-:W-:Y:S01]  /*12b0*/  ISETP.GE.AND P2, PT, R22, UR9, PT ;  /* 0x0000000916007c0c */ /* 0x001fe2000bf46270 */
[----:B------:R-:W-:-:S03]  /*12c0*/  IMAD R17, R15, UR9, R22 ;  /* 0x000000090f117c24 */ /* 0x000fc6000f8e0216 */
[----:B------:R-:W-:Y:S01]  /*12d0*/  ISETP.GT.AND P2, PT, R22, -0x1, !P2 ;  /* 0xffffffff1600780c */ /* 0x000fe20005744270 */
[----:B-1----:R-:W-:-:S03]  /*12e0*/  IMAD.WIDE R8, R17, 0x4, R8 ;  /* 0x0000000411087825 */ /* 0x002fc600078e0208 */
[----:B------:R-:W-:Y:S01]  /*12f0*/  PLOP3.LUT P2, PT, P0, P2, PT, 0x80, 0x8 ;  /* 0x000000000008781c */ /* 0x000fe20000745070 */
[----:B--2---:R-:W-:-:S12]  /*1300*/  IMAD.WIDE R6, R19, 0x4, R6 ;  /* 0x0000000413067825 */ /* 0x004fd800078e0206 */
[----:B------:R-:W2:Y:S04]  /*1310*/  @P2 LDG.E R2, desc[UR10][R8.64] ;  /* 0x0000000a08022981 */ /* 0x000ea8000c1e1900 */
[----:B------:R-:W2:Y:S01]  /*1320*/  @P2 LDG.E R17, desc[UR10][R6.64] ;  /* 0x0000000a06112981 */ /* 0x000ea2000c1e1900 */
[C---:B------:R-:W-:Y:S02]  /*1330*/  VIADD R18, R22.reuse, 0x1 ;  /* 0x0000000116127836 */ /* 0x040fe40000000000 */
[C---:B------:R-:W-:Y:S02]  /*1340*/  VIADD R19, R22.reuse, 0x2 ;  /* 0x0000000216137836 */ /* 0x040fe40000000000 */
[----:B------:R-:W-:Y:S01]  /*1350*/  VIADD R21, R22, 0x3 ;  /* 0x0000000316157836 */ /* 0x000fe20000000000 */
[----:B------:R-:W-:-:S02]  /*1360*/  ISETP.GE.AND P3, PT, R18, UR9, PT ;  /* 0x0000000912007c0c */ /* 0x000fc4000bf66270 */
[C---:B------:R-:W-:Y:S02]  /*1370*/  ISETP.GE.AND P1, PT, R19.reuse, UR9, PT ;  /* 0x0000000913007c0c */ /* 0x040fe4000bf26270 */
[----:B------:R-:W-:Y:S02]  /*1380*/  ISETP.GT.AND P3, PT, R18, -0x1, !P3 ;  /* 0xffffffff1200780c */ /* 0x000fe40005f64270 */
[----:B------:R-:W-:Y:S02]  /*1390*/  ISETP.GT.AND P1, PT, R19, -0x1, !P1 ;  /* 0xffffffff1300780c */ /* 0x000fe40004f24270 */
[----:B------:R-:W-:Y:S02]  /*13a0*/  PLOP3.LUT P3, PT, P0, P3, PT, 0x80, 0x8 ;  /* 0x000000000008781c */ /* 0x000fe40000767070 */
[----:B------:R-:W-:-:S13]  /*13b0*/  PLOP3.LUT P1, PT, P0, P1, PT, 0x80, 0x8 ;  /* 0x000000000008781c */ /* 0x000fda0000723070 */
[----:B------:R-:W3:Y:S04]  /*13c0*/  @P1 LDG.E R18, desc[UR10][R8.64+0x8] ;  /* 0x0000080a08121981 */ /* 0x000ee8000c1e1900 */
[----:B------:R-:W3:Y:S01]  /*13d0*/  @P1 LDG.E R19, desc[UR10][R6.64+0x8] ;  /* 0x0000080a06131981 */ /* 0x000ee2000c1e1900 */
[----:B--2--5:R-:W-:Y:S01]  /*13e0*/  @P2 FFMA R5, R2, R17, R5 ;  /* 0x0000001102052223 */ /* 0x024fe20000000005 */
[C---:B------:R-:W-:Y:S02]  /*13f0*/  ISETP.GE.AND P2, PT, R21.reuse, UR9, PT ;  /* 0x0000000915007c0c */ /* 0x040fe4000bf46270 */
[----:B------:R-:W2:Y:S02]  /*1400*/  @P3 LDG.E R2, desc[UR10][R8.64+0x4] ;  /* 0x0000040a08023981 */ /* 0x000ea4000c1e1900 */
[----:B------:R-:W-:-:S02]  /*1410*/  ISETP.GT.AND P2, PT, R21, -0x1, !P2 ;  /* 0xffffffff1500780c */ /* 0x000fc40005744270 */
[----:B------:R-:W2:Y:S02]  /*1420*/  @P3 LDG.E R17, desc[UR10][R6.64+0x4] ;  /* 0x0000040a06113981 */ /* 0x000ea4000c1e1900 */
[----:B------:R-:W-:-:S13]  /*1430*/  PLOP3.LUT P2, PT, P0, P2, PT, 0x80, 0x8 ;  /* 0x000000000008781c */ /* 0x000fda0000745070 */
[----:B------:R-:W4:Y:S04]  /*1440*/  @P2 LDG.E R22, desc[UR10][R8.64+0xc] ;  /* 0x00000c0a08162981 */ /* 0x000f28000c1e1900 */
[----:B------:R-:W4:Y:S01]  /*1450*/  @P2 LDG.E R21, desc[UR10][R6.64+0xc] ;  /* 0x00000c0a06152981 */ /* 0x000f22000c1e1900 */
[----:B------:R-:W-:Y:S01]  /*1460*/  UIADD3 UR6, UPT, UPT, UR6, 0x4, URZ ;  /* 0x0000000406067890 */ /* 0x000fe2000fffe0ff */
[----:B--2---:R-:W-:-:S04]  /*1470*/  @P3 FFMA R5, R2, R17, R5 ;  /* 0x0000001102053223 */ /* 0x004fc80000000005 */
[----:B---3--:R-:W-:-:S04]  /*1480*/  @P1 FFMA R5, R18, R19, R5 ;  /* 0x0000001312051223 */ /* 0x008fc80000000005 */
[----:B----4-:R-:W-:-:S07]  /*1490*/  @P2 FFMA R5, R22, R21, R5 ;  /* 0x0000001516052223 */ /* 0x010fce0000000005 */
.L_x_72:
[----:B------:R-:W-:Y:S05]  /*14a0*/  @!P4 BRA `(.L_x_71) ;  /* 0x0000000000b0c947 */ /* 0x000fea0003800000 */
[----:B------:R-:W-:Y:S02]  /*14b0*/  ISETP.NE.AND P1, PT, R20, 0x1, PT ;  /* 0x000000011400780c */ /* 0x000fe40003f25270 */
[----:B------:R-:W-:-:S04]  /*14c0*/  LOP3.LUT R2, R3, 0x1, RZ, 0xc0, !PT ;  /* 0x0000000103027812 */ /* 0x000fc800078ec0ff */
[----:B------:R-:W-:-:S07]  /*14d0*/  ISETP.NE.U32.AND P3, PT, R2, 0x1, PT ;  /* 0x000000010200780c */ /* 0x000fce0003f65070 */
[----:B------:R-:W-:Y:S06]  /*14e0*/  @!P1 BRA `(.L_x_73) ;  /* 0x0000000000589947 */ /* 0x000fec0003800000 */
[----:B------:R-:W0:Y:S01]  /*14f0*/  LDCU UR9, c[0x0][0x3b0] ;  /* 0x00007600ff0977ac */ /* 0x000e220008000800 */
[----:B------:R-:W1:Y:S01]  /*1500*/  LDC.64 R8, c[0x0][0x380] ;  /* 0x0000e000ff087b82 */ /* 0x000e620000000a00 */
[----:B------:R-:W-:Y:S01]  /*1510*/  IADD3 R2, PT, PT, R12, UR6, RZ ;  /* 0x000000060c027c10 */ /* 0x000fe2000fffe0ff */
[----:B------:R-:W-:-:S04]  /*1520*/  IMAD R19, R16, R3, UR6 ;  /* 0x0000000610137e24 */ /* 0x000fc8000f8e0203 */
[C---:B------:R-:W-:Y:S02]  /*1530*/  VIADD R17, R2.reuse, 0x1 ;  /* 0x0000000102117836 */ /* 0x040fe40000000000 */
[----:B------:R-:W2:Y:S01]  /*1540*/  LDC.64 R6, c[0x0][0x388] ;  /* 0x0000e200ff067b82 */ /* 0x000ea20000000a00 */
[C---:B0-----:R-:W-:Y:S02]  /*1550*/  ISETP.GE.AND P1, PT, R2.reuse, UR9, PT ;  /* 0x0000000902007c0c */ /* 0x041fe4000bf26270 */
[C---:B------:R-:W-:Y:S02]  /*1560*/  ISETP.GE.AND P2, PT, R17.reuse, UR9, PT ;  /* 0x0000000911007c0c */ /* 0x040fe4000bf46270 */
[----:B------:R-:W-:Y:S02]  /*1570*/  ISETP.GT.AND P1, PT, R2, -0x1, !P1 ;  /* 0xffffffff0200780c */ /* 0x000fe40004f24270 */
[----:B------:R-:W-:Y:S01]  /*1580*/  ISETP.GT.AND P2, PT, R17, -0x1, !P2 ;  /* 0xffffffff1100780c */ /* 0x000fe20005744270 */
[----:B------:R-:W-:Y:S01]  /*1590*/  IMAD R17, R15, UR9, R2 ;  /* 0x000000090f117c24 */ /* 0x000fe2000f8e0202 */
[----:B------:R-:W-:-:S02]  /*15a0*/  PLOP3.LUT P1, PT, P0, P1, PT, 0x80, 0x8 ;  /* 0x000000000008781c */ /* 0x000fc40000723070 */
[----:B------:R-:W-:Y:S01]  /*15b0*/  PLOP3.LUT P2, PT, P0, P2, PT, 0x80, 0x8 ;  /* 0x000000000008781c */ /* 0x000fe20000745070 */
[----:B-1----:R-:W-:-:S04]  /*15c0*/  IMAD.WIDE R8, R17, 0x4, R8 ;  /* 0x0000000411087825 */ /* 0x002fc800078e0208 */
[----:B--2---:R-:W-:-:S06]  /*15d0*/  IMAD.WIDE R6, R19, 0x4, R6 ;  /* 0x0000000413067825 */ /* 0x004fcc00078e0206 */
[----:B------:R-:W2:Y:S04]  /*15e0*/  @P1 LDG.E R2, desc[UR10][R8.64] ;  /* 0x0000000a08021981 */ /* 0x000ea8000c1e1900 */
[----:B------:R-:W2:Y:S04]  /*15f0*/  @P1 LDG.E R17, desc[UR10][R6.64] ;  /* 0x0000000a06111981 */ /* 0x000ea8000c1e1900 */
[----:B------:R-:W3:Y:S04]  /*1600*/  @P2 LDG.E R18, desc[UR10][R8.64+0x4] ;  /* 0x0000040a08122981 */ /* 0x000ee8000c1e1900 */
[----:B------:R-:W3:Y:S01]  /*1610*/  @P2 LDG.E R19, desc[UR10][R6.64+0x4] ;  /* 0x0000040a06132981 */ /* 0x000ee2000c1e1900 */
[----:B------:R-:W-:Y:S01]  /*1620*/  UIADD3 UR6, UPT, UPT, UR6, 0x2, URZ ;  /* 0x0000000206067890 */ /* 0x000fe2000fffe0ff */
[----:B--2--5:R-:W-:-:S04]  /*1630*/  @P1 FFMA R5, R2, R17, R5 ;  /* 0x0000001102051223 */ /* 0x024fc80000000005 */
[----:B---3--:R-:W-:-:S07]  /*1640*/  @P2 FFMA R5, R18, R19, R5 ;  /* 0x0000001312052223 */ /* 0x008fce0000000005 */
.L_x_73:
[----:B------:R-:W-:Y:S05]  /*1650*/  @P3 BRA `(.L_x_71) ;  /* 0x0000000000443947 */ /* 0x000fea0003800000 */
[----:B------:R-:W0:Y:S01]  /*1660*/  LDCU UR9, c[0x0][0x3b0] ;  /* 0x00007600ff0977ac */ /* 0x000e220008000800 */
[----:B------:R-:W-:Y:S01]  /*1670*/  VIADD R2, R12, UR6 ;  /* 0x000000060c027c36 */ /* 0x000fe20008000000 */
[----:B------:R-:W-:Y:S04]  /*1680*/  BSSY.RECONVERGENT B0, `(.L_x_71) ;  /* 0x000000e000007945 */ /* 0x000fe80003800200 */
[----:B0-----:R-:W-:-:S04]  /*1690*/  ISETP.GE.AND P1, PT, R2, UR9, PT ;  /* 0x0000000902007c0c */ /* 0x001fc8000bf26270 */
[----:B------:R-:W-:-:S04]  /*16a0*/  ISETP.GT.AND P1, PT, R2, -0x1, !P1 ;  /* 0xffffffff0200780c */ /* 0x000fc80004f24270 */
[----:B------:R-:W-:-:S13]  /*16b0*/  PLOP3.LUT P1, PT, P0, P1, PT, 0x80, 0x8 ;  /* 0x000000000008781c */ /* 0x000fda0000723070 */
[----:B------:R-:W-:Y:S05]  /*16c0*/  @!P1 BRA `(.L_x_74) ;  /* 0x0000000000249947 */ /* 0x000fea0003800000 */
[----:B------:R-:W0:Y:S01]  /*16d0*/  LDC.64 R8, c[0x0][0x380] ;  /* 0x0000e000ff087b82 */ /* 0x000e220000000a00 */
[----:B------:R-:W-:Y:S02]  /*16e0*/  IMAD R15, R15, UR9, R2 ;  /* 0x000000090f0f7c24 */ /* 0x000fe4000f8e0202 */
[----:B------:R-:W-:-:S05]  /*16f0*/  IMAD R3, R16, R3, UR6 ;  /* 0x0000000610037e24 */ /* 0x000fca000f8e0203 */
[----:B------:R-:W1:Y:S01]  /*1700*/  LDC.64 R6, c[0x0][0x388] ;  /* 0x0000e200ff067b82 */ /* 0x000e620000000a00 */
[----:B0-----:R-:W-:-:S06]  /*1710*/  IMAD.WIDE R8, R15, 0x4, R8 ;  /* 0x000000040f087825 */ /* 0x001fcc00078e0208 */
[----:B------:R-:W2:Y:S01]  /*1720*/  LDG.E R8, desc[UR10][R8.64] ;  /* 0x0000000a08087981 */ /* 0x000ea2000c1e1900 */
[----:B-1----:R-:W-:-:S06]  /*1730*/  IMAD.WIDE R6, R3, 0x4, R6 ;  /* 0x0000000403067825 */ /* 0x002fcc00078e0206 */
[----:B------:R-:W2:Y:S02]  /*1740*/  LDG.E R6, desc[UR10][R6.64] ;  /* 0x0000000a06067981 */ /* 0x000ea4000c1e1900 */
[----:B--2--5:R-:W-:-:S07]  /*1750*/  FFMA R5, R8, R6, R5 ;  /* 0x0000000608057223 */ /* 0x024fce0000000005 */
.L_x_74:
[----:B------:R-:W-:Y:S05]  /*1760*/  BSYNC.RECONVERGENT B0 ;  /* 0x0000000000007941 */ /* 0x000fea0003800200 */
.L_x_71:
[----:B------:R-:W-:Y:S05]  /*1770*/  @P6 BRA `(.L_x_75) ;  /* 0xfffffff4005c6947 */ /* 0x000fea000383ffff */
[----:B------:R-:W-:Y:S05]  /*1780*/  @P5 BRA `(.L_x_76) ;  /* 0xfffffff400405947 */ /* 0x000fea000383ffff */
.L_x_68:
[----:B------:R-:W0:Y:S01]  /*1790*/  LDC.64 R2, c[0x0][0x398] ;  /* 0x0000e600ff027b82 */ /* 0x000e220000000a00 */
[----:B-----5:R-:W-:Y:S01]  /*17a0*/  FMNMX R5, RZ, R5, !PT ;  /* 0x00000005ff057209 */ /* 0x020fe20007800000 */
[----:B0-----:R-:W-:-:S05]  /*17b0*/  IMAD.WIDE R2, R0, 0x4, R2 ;  /* 0x0000000400027825 */ /* 0x001fca00078e0202 */
[----:B------:R-:W-:Y:S01]  /*17c0*/  STG.E desc[UR10][R2.64], R5 ;  /* 0x0000000502007986 */ /* 0x000fe2000c10190a */
[----:B------:R-:W-:Y:S05]  /*17d0*/  EXIT ;  /* 0x000000000000794d */ /* 0x000fea0003800000 */
.L_x_77:
        /* <DEDUP_REMOVED lines=10> */
.L_x_84:


//--------------------- .nv.shared.reserved.0     --------------------------
	.section	.nv.shared.reserved.0,"aw",@nobits
	.weak		__nv_reservedSMEM_offset_0_alias
	.size		__nv_reservedSMEM_offset_0_alias, 0, 64
	.other		__nv_reservedSMEM_offset_0_alias,@"STO_CUDA_RESERVED_SHARED STV_DEFAULT"
__nv_reservedSMEM_offset_0_alias:
	.zero		0
	.zero		64


//--------------------- .nv.constant0._Z17sgd_update_kernelPfS_fi --------------------------
	.section	.nv.constant0._Z17sgd_update_kernelPfS_fi,"a",@progbits
	.sectionflags	@""
	.align	4
.nv.constant0._Z17sgd_update_kernelPfS_fi:
	.zero		920


//--------------------- .nv.constant0._Z25cross_entropy_loss_kernelPfPiS_S_ii --------------------------
	.section	.nv.constant0._Z25cross_entropy_loss_kernelPfPiS_S_ii,"a",@progbits
	.sectionflags	@""
	.align	4
.nv.constant0._Z25cross_entropy_loss_kernelPfPiS_S_ii:
	.zero		936


//--------------------- .nv.constant0._Z14dropout_kernelPfS_iy --------------------------
	.section	.nv.constant0._Z14dropout_kernelPfS_iy,"a",@progbits
	.sectionflags	@""
	.align	4
.nv.constant0._Z14dropout_kernelPfS_iy:
	.zero		928


//--------------------- .nv.constant0._Z11relu_kernelPfS_i --------------------------
	.section	.nv.constant0._Z11relu_kernelPfS_i,"a",@progbits
	.sectionflags	@""
	.align	4
.nv.constant0._Z11relu_kernelPfS_i:
	.zero		916


//--------------------- .nv.constant0._Z21simple_maxpool_kernelPfS_iiiiii --------------------------
	.section	.nv.constant0._Z21simple_maxpool_kernelPfS_iiiiii,"a",@progbits
	.sectionflags	@""
	.align	4
.nv.constant0._Z21simple_maxpool_kernelPfS_iiiiii:
	.zero		936


//--------------------- .nv.constant0._Z20simple_conv2d_kernelPfS_S_S_iiiiiiii --------------------------
	.section	.nv.constant0._Z20simple_conv2d_kernelPfS_S_S_iiiiiiii,"a",@progbits
	.sectionflags	@""
	.align	4
.nv.constant0._Z20simple_conv2d_kernelPfS_S_S_iiiiiiii:
	.zero		960


//--------------------- SYMBOLS --------------------------

	.type		.nv.reservedSmem.offset0,@object
	.size		.nv.reservedSmem.offset0,0x4
